	.target	sm_86

	.elftype	@"ET_EXEC"


//--------------------- .note.nv.tkinfo           --------------------------
	.section	.note.nv.tkinfo,"",@"SHT_NOTE"
	.sectionflags	@"SHF_NOTE_NV_TKINFO"
	.tkinfo
        /*0018*/ 	.word	0x00000002
        /*0030*/ 	.string	""
        /*0030*/ 	.string	"ptxas"
        /*0030*/ 	.string	"Cuda compilation tools, release 13.1, V13.1.80"
        /*0030*/ 	.string	"Build cuda_13.1.r13.1/compiler.36836380_0"
        /*0030*/ 	.string	"-v  -arch sm_86 "



//--------------------- .note.nv.cuinfo           --------------------------
	.section	.note.nv.cuinfo,"",@"SHT_NOTE"
	.sectionflags	@"SHF_NOTE_NV_CUINFO"
        /*0018*/ 	.short	0x0002
        /*001a*/ 	.short	0x0050
        /*001c*/ 	.short	0x0083
	.zero		2


//--------------------- .nv.info                  --------------------------
	.section	.nv.info,"",@"SHT_CUDA_INFO"
	.align	4


	//----- nvinfo : EIATTR_REGCOUNT
	.align		4
        /*0000*/ 	.byte	0x04, 0x2f
        /*0002*/ 	.short	(.L_1 - .L_0)
	.align		4
.L_0:
        /*0004*/ 	.word	index@(gemm_mma_kernel)
        /*0008*/ 	.word	0x00000080


	//----- nvinfo : EIATTR_FRAME_SIZE
	.align		4
.L_1:
        /*000c*/ 	.byte	0x04, 0x11
        /*000e*/ 	.short	(.L_3 - .L_2)
	.align		4
.L_2:
        /*0010*/ 	.word	index@(gemm_mma_kernel)
        /*0014*/ 	.word	0x00000000


	//----- nvinfo : EIATTR_MIN_STACK_SIZE
	.align		4
.L_3:
        /*0018*/ 	.byte	0x04, 0x12
        /*001a*/ 	.short	(.L_5 - .L_4)
	.align		4
.L_4:
        /*001c*/ 	.word	index@(gemm_mma_kernel)
        /*0020*/ 	.word	0x00000000
.L_5:


//--------------------- .nv.info.gemm_mma_kernel  --------------------------
	.section	.nv.info.gemm_mma_kernel,"",@"SHT_CUDA_INFO"
	.sectionflags	@""
	.align	4


	//----- nvinfo : EIATTR_CUDA_API_VERSION
	.align		4
        /*0000*/ 	.byte	0x04, 0x37
        /*0002*/ 	.short	(.L_7 - .L_6)
.L_6:
        /*0004*/ 	.word	0x00000083


	//----- nvinfo : EIATTR_SW2861232_WAR
	.align		4
.L_7:
        /*0008*/ 	.byte	0x01, 0x35
	.zero		2


	//----- nvinfo : EIATTR_PARAM_CBANK
	.align		4
        /*000c*/ 	.byte	0x04, 0x0a
        /*000e*/ 	.short	(.L_9 - .L_8)
	.align		4
.L_8:
        /*0010*/ 	.word	index@(.nv.constant0.gemm_mma_kernel)
        /*0014*/ 	.short	0x0160
        /*0016*/ 	.short	0x0024


	//----- nvinfo : EIATTR_CBANK_PARAM_SIZE
	.align		4
.L_9:
        /*0018*/ 	.byte	0x03, 0x19
        /*001a*/ 	.short	0x0024


	//----- nvinfo : EIATTR_KPARAM_INFO
	.align		4
        /*001c*/ 	.byte	0x04, 0x17
        /*001e*/ 	.short	(.L_11 - .L_10)
.L_10:
        /*0020*/ 	.word	0x00000000
        /*0024*/ 	.short	0x0005
        /*0026*/ 	.short	0x0020
        /*0028*/ 	.byte	0x00, 0xf0, 0x11, 0x00


	//----- nvinfo : EIATTR_KPARAM_INFO
	.align		4
.L_11:
        /*002c*/ 	.byte	0x04, 0x17
        /*002e*/ 	.short	(.L_13 - .L_12)
.L_12:
        /*0030*/ 	.word	0x00000000
        /*0034*/ 	.short	0x0004
        /*0036*/ 	.short	0x001c
        /*0038*/ 	.byte	0x00, 0xf0, 0x11, 0x00


	//----- nvinfo : EIATTR_KPARAM_INFO
	.align		4
.L_13:
        /*003c*/ 	.byte	0x04, 0x17
        /*003e*/ 	.short	(.L_15 - .L_14)
.L_14:
        /*0040*/ 	.word	0x00000000
        /*0044*/ 	.short	0x0003
        /*0046*/ 	.short	0x0018
        /*0048*/ 	.byte	0x00, 0xf0, 0x11, 0x00


	//----- nvinfo : EIATTR_KPARAM_INFO
	.align		4
.L_15:
        /*004c*/ 	.byte	0x04, 0x17
        /*004e*/ 	.short	(.L_17 - .L_16)
.L_16:
        /*0050*/ 	.word	0x00000000
        /*0054*/ 	.short	0x0002
        /*0056*/ 	.short	0x0010
        /*0058*/ 	.byte	0x00, 0xf0, 0x21, 0x00


	//----- nvinfo : EIATTR_KPARAM_INFO
	.align		4
.L_17:
        /*005c*/ 	.byte	0x04, 0x17
        /*005e*/ 	.short	(.L_19 - .L_18)
.L_18:
        /*0060*/ 	.word	0x00000000
        /*0064*/ 	.short	0x0001
        /*0066*/ 	.short	0x0008
        /*0068*/ 	.byte	0x00, 0xf0, 0x21, 0x00


	//----- nvinfo : EIATTR_KPARAM_INFO
	.align		4
.L_19:
        /*006c*/ 	.byte	0x04, 0x17
        /*006e*/ 	.short	(.L_21 - .L_20)
.L_20:
        /*0070*/ 	.word	0x00000000
        /*0074*/ 	.short	0x0000
        /*0076*/ 	.short	0x0000
        /*0078*/ 	.byte	0x00, 0xf0, 0x21, 0x00


	//----- nvinfo : EIATTR_WMMA_USED
	.align		4
.L_21:
        /*007c*/ 	.byte	0x01, 0x2b
	.zero		2


	//----- nvinfo : EIATTR_MAXREG_COUNT
	.align		4
        /*0080*/ 	.byte	0x03, 0x1b
        /*0082*/ 	.short	0x0080


	//----- nvinfo : EIATTR_NUM_BARRIERS
	.align		4
        /*0084*/ 	.byte	0x02, 0x4c
        /*0086*/ 	.byte	0x01
	.zero		1


	//----- nvinfo : EIATTR_MERCURY_ISA_VERSION
	.align		4
        /*0088*/ 	.byte	0x03, 0x5f
        /*008a*/ 	.short	0x0000


	//----- nvinfo : EIATTR_EXIT_INSTR_OFFSETS
	.align		4
        /*008c*/ 	.byte	0x04, 0x1c
        /*008e*/ 	.short	(.L_23 - .L_22)


	//   ....[0]....
.L_22:
        /*0090*/ 	.word	0x00002990


	//   ....[1]....
        /*0094*/ 	.word	0x00003f60


	//   ....[2]....
        /*0098*/ 	.word	0x00004090


	//----- nvinfo : EIATTR_MAX_THREADS
	.align		4
.L_23:
        /*009c*/ 	.byte	0x04, 0x05
        /*009e*/ 	.short	(.L_25 - .L_24)
.L_24:
        /*00a0*/ 	.word	0x000001a0
        /*00a4*/ 	.word	0x00000001
        /*00a8*/ 	.word	0x00000001


	//----- nvinfo : EIATTR_CRS_STACK_SIZE
	.align		4
.L_25:
        /*00ac*/ 	.byte	0x04, 0x1e
        /*00ae*/ 	.short	(.L_27 - .L_26)
.L_26:
        /*00b0*/ 	.word	0x00000000
.L_27:


//--------------------- .nv.callgraph             --------------------------
	.section	.nv.callgraph,"",@"SHT_CUDA_CALLGRAPH"
	.align	4
	.sectionentsize	8
	.align		4
        /*0000*/ 	.word	0x00000000
	.align		4
        /*0004*/ 	.word	0xffffffff
	.align		4
        /*0008*/ 	.word	0x00000000
	.align		4
        /*000c*/ 	.word	0xfffffffe
	.align		4
        /*0010*/ 	.word	0x00000000
	.align		4
        /*0014*/ 	.word	0xfffffffd
	.align		4
        /*0018*/ 	.word	0x00000000
	.align		4
        /*001c*/ 	.word	0xfffffffc


//--------------------- .nv.rel.action            --------------------------
	.section	.nv.rel.action,"",@"SHT_CUDA_RELOCINFO"
	.align	8
	.sectionentsize	8
        /*0000*/ 	.byte	0x73, 0x00, 0x00, 0x00, 0x00, 0x00, 0x00, 0x00, 0x00, 0x00, 0x00, 0x11, 0x25, 0x00, 0x05, 0x36


//--------------------- .nv.constant0.gemm_mma_kernel --------------------------
	.section	.nv.constant0.gemm_mma_kernel,"a",@progbits
	.sectionflags	@""
	.align	4
.nv.constant0.gemm_mma_kernel:
	.zero		388


//--------------------- .text.gemm_mma_kernel     --------------------------
	.section	.text.gemm_mma_kernel,"ax",@progbits
	.sectioninfo	@"SHI_REGISTERS=128"
	.align	128
        .global         gemm_mma_kernel
        .type           gemm_mma_kernel,@function
        .size           gemm_mma_kernel,(.L_x_43 - gemm_mma_kernel)
        .other          gemm_mma_kernel,@"STO_CUDA_ENTRY STV_DEFAULT"
gemm_mma_kernel:
.text.gemm_mma_kernel:
[----:B------:R-:W-:Y:S02]  /*0000*/  IMAD.MOV.U32 R1, RZ, RZ, c[0x0][0x28] ;  /* 0x00000a00ff017624 */ /* 0x000fe400078e00ff */
[----:B------:R-:W1:Y:S01]  /*0010*/  S2R R50, SR_TID.X ;  /* 0x0000000000327919 */ /* 0x000e620000002100 */
[----:B------:R-:W2:Y:S01]  /*0020*/  S2UR UR4, SR_CTAID.Y ;  /* 0x00000000000479c3 */ /* 0x000ea20000002600 */
[----:B------:R-:W-:Y:S01]  /*0030*/  IMAD.MOV.U32 R2, RZ, RZ, c[0x0][0x180] ;  /* 0x00006000ff027624 */ /* 0x000fe200078e00ff */
[----:B------:R-:W-:Y:S01]  /*0040*/  ULDC.64 UR6, c[0x0][0x118] ;  /* 0x0000460000067ab9 */ /* 0x000fe20000000a00 */
[----:B------:R-:W-:Y:S01]  /*0050*/  CS2R R26, SRZ ;  /* 0x00000000001a7805 */ /* 0x000fe2000001ff00 */
[----:B------:R-:W-:Y:S01]  /*0060*/  CS2R R22, SRZ ;  /* 0x0000000000167805 */ /* 0x000fe2000001ff00 */
[----:B------:R-:W-:Y:S01]  /*0070*/  CS2R R18, SRZ ;  /* 0x0000000000127805 */ /* 0x000fe2000001ff00 */
[----:B------:R-:W-:Y:S01]  /*0080*/  ISETP.GE.AND P0, PT, R2, 0x1, PT ;  /* 0x000000010200780c */ /* 0x000fe20003f06270 */
[----:B------:R-:W-:Y:S01]  /*0090*/  CS2R R82, SRZ ;  /* 0x0000000000527805 */ /* 0x000fe2000001ff00 */
[----:B------:R-:W3:Y:S01]  /*00a0*/  S2UR UR5, SR_CTAID.X ;  /* 0x00000000000579c3 */ /* 0x000ee20000002500 */
[----:B------:R-:W-:Y:S01]  /*00b0*/  CS2R R12, SRZ ;  /* 0x00000000000c7805 */ /* 0x000fe2000001ff00 */
        /* <DEDUP_REMOVED lines=13> */
[----:B-1----:R-:W-:Y:S01]  /*0190*/  SHF.R.S32.HI R0, RZ, 0x1f, R50 ;  /* 0x0000001fff007819 */ /* 0x002fe20000011432 */
[----:B--2---:R-:W-:Y:S01]  /*01a0*/  USHF.L.U32 UR4, UR4, 0x8, URZ ;  /* 0x0000000804047899 */ /* 0x004fe2000800063f */
[----:B------:R-:W-:Y:S01]  /*01b0*/  CS2R R38, SRZ ;  /* 0x0000000000267805 */ /* 0x000fe2000001ff00 */
[----:B------:R-:W-:Y:S01]  /*01c0*/  CS2R R64, SRZ ;  /* 0x0000000000407805 */ /* 0x000fe2000001ff00 */
[----:B------:R-:W-:Y:S01]  /*01d0*/  LEA.HI R122, R0, R50, RZ, 0x5 ;  /* 0x00000032007a7211 */ /* 0x000fe200078f28ff */
[----:B------:R-:W-:Y:S01]  /*01e0*/  CS2R R60, SRZ ;  /* 0x00000000003c7805 */ /* 0x000fe2000001ff00 */
[----:B------:R-:W-:Y:S01]  /*01f0*/  CS2R R86, SRZ ;  /* 0x0000000000567805 */ /* 0x000fe2000001ff00 */
[----:B------:R-:W-:Y:S01]  /*0200*/  CS2R R92, SRZ ;  /* 0x00000000005c7805 */ /* 0x000fe2000001ff00 */
[----:B------:R-:W-:Y:S01]  /*0210*/  CS2R R32, SRZ ;  /* 0x0000000000207805 */ /* 0x000fe2000001ff00 */
[----:B---3--:R-:W-:Y:S01]  /*0220*/  USHF.L.U32 UR5, UR5, 0x7, URZ ;  /* 0x0000000705057899 */ /* 0x008fe2000800063f */
        /* <DEDUP_REMOVED lines=8> */
[----:B------:R-:W-:Y:S01]  /*02b0*/  LEA.HI.SX32 R122, R122, 0xffffffff, 0x1b ;  /* 0xffffffff7a7a7811 */ /* 0x000fe200078fdaff */
[----:B------:R-:W-:Y:S05]  /*02c0*/  @!P0 BRA `(.L_x_0) ;  /* 0x000026a000008947 */ /* 0x000fea0003800000 */
[----:B------:R-:W-:Y:S01]  /*02d0*/  IADD3 R2, R2, 0x1f, RZ ;  /* 0x0000001f02027810 */ /* 0x000fe20007ffe0ff */
[C---:B------:R-:W-:Y:S01]  /*02e0*/  IMAD.SHL.U32 R112, R50.reuse, 0x8, RZ ;  /* 0x0000000832707824 */ /* 0x040fe200078e00ff */
[C---:B------:R-:W-:Y:S01]  /*02f0*/  IADD3 R4, R50.reuse, 0x20, RZ ;  /* 0x0000002032047810 */ /* 0x040fe20007ffe0ff */
[----:B------:R-:W-:Y:S01]  /*0300*/  IMAD.MOV.U32 R80, RZ, RZ, RZ ;  /* 0x000000ffff507224 */ /* 0x000fe200078e00ff */
[----:B------:R-:W-:Y:S01]  /*0310*/  SHF.R.S32.HI R7, RZ, 0x1f, R2 ;  /* 0x0000001fff077819 */ /* 0x000fe20000011402 */
[----:B------:R-:W-:Y:S01]  /*0320*/  CS2R R46, SRZ ;  /* 0x00000000002e7805 */ /* 0x000fe2000001ff00 */
[----:B------:R-:W-:Y:S01]  /*0330*/  SHF.R.S32.HI R3, RZ, 0x1f, R112 ;  /* 0x0000001fff037819 */ /* 0x000fe20000011470 */
[----:B------:R-:W-:Y:S01]  /*0340*/  IMAD.MOV.U32 R44, RZ, RZ, RZ ;  /* 0x000000ffff2c7224 */ /* 0x000fe200078e00ff */
[----:B------:R-:W-:Y:S01]  /*0350*/  IADD3 R49, R50, 0x40, RZ ;  /* 0x0000004032317810 */ /* 0x000fe20007ffe0ff */
[----:B------:R-:W-:Y:S01]  /*0360*/  CS2R R42, SRZ ;  /* 0x00000000002a7805 */ /* 0x000fe2000001ff00 */
[----:B------:R-:W-:Y:S01]  /*0370*/  SHF.R.S32.HI R5, RZ, 0x1f, R4 ;  /* 0x0000001fff057819 */ /* 0x000fe20000011404 */
[----:B------:R-:W-:Y:S01]  /*0380*/  IMAD.MOV.U32 R40, RZ, RZ, RZ ;  /* 0x000000ffff287224 */ /* 0x000fe200078e00ff */
[----:B------:R-:W-:Y:S01]  /*0390*/  LEA.HI R123, R7, R2, RZ, 0x5 ;  /* 0x00000002077b7211 */ /* 0x000fe200078f28ff */
[----:B------:R-:W-:Y:S01]  /*03a0*/  IMAD.SHL.U32 R110, R49, 0x8, RZ ;  /* 0x00000008316e7824 */ /* 0x000fe200078e00ff */
[----:B------:R-:W-:Y:S01]  /*03b0*/  LEA.HI R2, R3, R112, RZ, 0x5 ;  /* 0x0000007003027211 */ /* 0x000fe200078f28ff */
[----:B------:R-:W-:Y:S01]  /*03c0*/  CS2R R38, SRZ ;  /* 0x0000000000267805 */ /* 0x000fe2000001ff00 */
[CC--:B------:R-:W-:Y:S01]  /*03d0*/  LEA.HI R120, R5.reuse, R4.reuse, RZ, 0x2 ;  /* 0x0000000405787211 */ /* 0x0c0fe200078f10ff */
[----:B------:R-:W-:Y:S01]  /*03e0*/  IMAD.MOV.U32 R36, RZ, RZ, RZ ;  /* 0x000000ffff247224 */ /* 0x000fe200078e00ff */
[----:B------:R-:W-:Y:S01]  /*03f0*/  LEA.HI R114, R5, R4, RZ, 0x4 ;  /* 0x0000000405727211 */ /* 0x000fe200078f20ff */
[----:B------:R-:W-:Y:S01]  /*0400*/  IMAD.SHL.U32 R4, R4, 0x8, RZ ;  /* 0x0000000804047824 */ /* 0x000fe200078e00ff */
[----:B------:R-:W-:Y:S01]  /*0410*/  LEA.HI R6, R3, R112, RZ, 0x7 ;  /* 0x0000007003067211 */ /* 0x000fe200078f38ff */
[----:B------:R-:W-:Y:S01]  /*0420*/  CS2R R64, SRZ ;  /* 0x0000000000407805 */ /* 0x000fe2000001ff00 */
[----:B------:R-:W-:Y:S01]  /*0430*/  LOP3.LUT R3, R2, 0xffffffe0, RZ, 0xc0, !PT ;  /* 0xffffffe002037812 */ /* 0x000fe200078ec0ff */
[----:B------:R-:W-:Y:S01]  /*0440*/  IMAD.MOV.U32 R62, RZ, RZ, RZ ;  /* 0x000000ffff3e7224 */ /* 0x000fe200078e00ff */
[----:B------:R-:W-:Y:S01]  /*0450*/  SHF.R.S32.HI R11, RZ, 0x1f, R110 ;  /* 0x0000001fff0b7819 */ /* 0x000fe2000001146e */
[----:B------:R-:W-:Y:S01]  /*0460*/  CS2R R60, SRZ ;  /* 0x00000000003c7805 */ /* 0x000fe2000001ff00 */
[----:B------:R-:W-:Y:S01]  /*0470*/  SHF.R.S32.HI R5, RZ, 0x1f, R4 ;  /* 0x0000001fff057819 */ /* 0x000fe20000011404 */
[----:B------:R-:W-:Y:S01]  /*0480*/  IMAD.IADD R118, R112, 0x1, -R3 ;  /* 0x0000000170767824 */ /* 0x000fe200078e0a03 */
[----:B------:R-:W-:Y:S01]  /*0490*/  LEA.HI R3, R11, R110, RZ, 0x5 ;  /* 0x0000006e0b037211 */ /* 0x000fe200078f28ff */
[----:B------:R-:W-:Y:S01]  /*04a0*/  IMAD.MOV.U32 R88, RZ, RZ, RZ ;  /* 0x000000ffff587224 */ /* 0x000fe200078e00ff */
[----:B------:R-:W-:Y:S01]  /*04b0*/  LEA.HI R2, R5, R4, RZ, 0x5 ;  /* 0x0000000405027211 */ /* 0x000fe200078f28ff */
[----:B------:R-:W-:Y:S01]  /*04c0*/  CS2R R86, SRZ ;  /* 0x0000000000567805 */ /* 0x000fe2000001ff00 */
[----:B------:R-:W-:Y:S01]  /*04d0*/  LOP3.LUT R3, R3, 0xffffffe0, RZ, 0xc0, !PT ;  /* 0xffffffe003037812 */ /* 0x000fe200078ec0ff */
[----:B------:R-:W-:Y:S01]  /*04e0*/  IMAD.MOV.U32 R90, RZ, RZ, RZ ;  /* 0x000000ffff5a7224 */ /* 0x000fe200078e00ff */
[----:B------:R-:W-:Y:S01]  /*04f0*/  SHF.R.S32.HI R48, RZ, 0x1f, R49 ;  /* 0x0000001fff307819 */ /* 0x000fe20000011431 */
[----:B------:R-:W-:Y:S01]  /*0500*/  CS2R R92, SRZ ;  /* 0x00000000005c7805 */ /* 0x000fe2000001ff00 */
[----:B------:R-:W-:Y:S01]  /*0510*/  LOP3.LUT R117, R2, 0xffffffe0, RZ, 0xc0, !PT ;  /* 0xffffffe002757812 */ /* 0x000fe200078ec0ff */
[----:B------:R-:W-:Y:S01]  /*0520*/  IMAD.IADD R115, R110, 0x1, -R3 ;  /* 0x000000016e737824 */ /* 0x000fe200078e0a03 */
[----:B------:R-:W-:Y:S01]  /*0530*/  IMNMX R2, R50, 0x3e0, !PT ;  /* 0x000003e032027817 */ /* 0x000fe20007800200 */
[----:B------:R-:W-:Y:S01]  /*0540*/  IMAD.MOV.U32 R30, RZ, RZ, RZ ;  /* 0x000000ffff1e7224 */ /* 0x000fe200078e00ff */
[----:B------:R-:W-:Y:S01]  /*0550*/  LEA.HI R121, R0, R50, RZ, 0x2 ;  /* 0x0000003200797211 */ /* 0x000fe200078f10ff */
[----:B------:R-:W-:Y:S01]  /*0560*/  IMAD.IADD R117, R4, 0x1, -R117 ;  /* 0x0000000104757824 */ /* 0x000fe200078e0a75 */
[-C--:B------:R-:W-:Y:S01]  /*0570*/  LEA.HI R119, R48, R49.reuse, RZ, 0x2 ;  /* 0x0000003130777211 */ /* 0x080fe200078f10ff */
[----:B------:R-:W-:Y:S01]  /*0580*/  CS2R R32, SRZ ;  /* 0x0000000000207805 */ /* 0x000fe2000001ff00 */
[C---:B------:R-:W-:Y:S01]  /*0590*/  IMNMX R3, R50.reuse, 0x1e0, !PT ;  /* 0x000001e032037817 */ /* 0x040fe20007800200 */
[----:B------:R-:W-:Y:S01]  /*05a0*/  IMAD.MOV.U32 R34, RZ, RZ, RZ ;  /* 0x000000ffff227224 */ /* 0x000fe200078e00ff */
[C---:B------:R-:W-:Y:S01]  /*05b0*/  IADD3 R2, -R50.reuse, 0x1f, R2 ;  /* 0x0000001f32027810 */ /* 0x040fe20007ffe102 */
[----:B------:R-:W-:Y:S01]  /*05c0*/  IMAD.MOV.U32 R84, RZ, RZ, RZ ;  /* 0x000000ffff547224 */ /* 0x000fe200078e00ff */
[----:B------:R-:W-:Y:S01]  /*05d0*/  LEA.HI R5, R5, R4, RZ, 0x7 ;  /* 0x0000000405057211 */ /* 0x000fe200078f38ff */
[----:B------:R-:W-:Y:S01]  /*05e0*/  IMAD.MOV.U32 R8, RZ, RZ, RZ ;  /* 0x000000ffff087224 */ /* 0x000fe200078e00ff */
[----:B------:R-:W-:Y:S01]  /*05f0*/  LEA.HI R11, R11, R110, RZ, 0x7 ;  /* 0x0000006e0b0b7211 */ /* 0x000fe200078f38ff */
[----:B------:R-:W-:Y:S01]  /*0600*/  IMAD.MOV.U32 R12, RZ, RZ, RZ ;  /* 0x000000ffff0c7224 */ /* 0x000fe200078e00ff */
[----:B------:R-:W-:Y:S01]  /*0610*/  SHF.R.S32.HI R121, RZ, 0x2, R121 ;  /* 0x00000002ff797819 */ /* 0x000fe20000011479 */
[----:B------:R-:W-:Y:S01]  /*0620*/  CS2R R14, SRZ ;  /* 0x00000000000e7805 */ /* 0x000fe2000001ff00 */
[----:B------:R-:W-:Y:S01]  /*0630*/  SHF.R.S32.HI R120, RZ, 0x2, R120 ;  /* 0x00000002ff787819 */ /* 0x000fe20000011478 */
[----:B------:R-:W-:Y:S01]  /*0640*/  IMAD.MOV.U32 R82, RZ, RZ, RZ ;  /* 0x000000ffff527224 */ /* 0x000fe200078e00ff */
[----:B------:R-:W-:Y:S01]  /*0650*/  SHF.R.S32.HI R119, RZ, 0x2, R119 ;  /* 0x00000002ff777819 */ /* 0x000fe20000011477 */
[----:B------:R-:W-:Y:S01]  /*0660*/  CS2R R16, SRZ ;  /* 0x0000000000107805 */ /* 0x000fe2000001ff00 */
[----:B------:R-:W-:Y:S01]  /*0670*/  IADD3 R3, -R50, 0x1f, R3 ;  /* 0x0000001f32037810 */ /* 0x000fe20007ffe103 */
[----:B------:R-:W-:Y:S01]  /*0680*/  IMAD.MOV.U32 R18, RZ, RZ, RZ ;  /* 0x000000ffff127224 */ /* 0x000fe200078e00ff */
[----:B------:R-:W-:Y:S01]  /*0690*/  LEA.HI R109, R2, 0x1, RZ, 0x1b ;  /* 0x00000001026d7811 */ /* 0x000fe200078fd8ff */
[----:B------:R-:W-:Y:S01]  /*06a0*/  CS2R R20, SRZ ;  /* 0x0000000000147805 */ /* 0x000fe2000001ff00 */
[----:B------:R-:W-:Y:S01]  /*06b0*/  LOP3.LUT R7, R6, 0xffffff80, RZ, 0xc0, !PT ;  /* 0xffffff8006077812 */ /* 0x000fe200078ec0ff */
[----:B------:R-:W-:Y:S01]  /*06c0*/  IMAD.MOV.U32 R22, RZ, RZ, RZ ;  /* 0x000000ffff167224 */ /* 0x000fe200078e00ff */
[----:B------:R-:W-:Y:S01]  /*06d0*/  LOP3.LUT R5, R5, 0xffffff80, RZ, 0xc0, !PT ;  /* 0xffffff8005057812 */ /* 0x000fe200078ec0ff */
[----:B------:R-:W-:Y:S01]  /*06e0*/  CS2R R24, SRZ ;  /* 0x0000000000187805 */ /* 0x000fe2000001ff00 */
[----:B------:R-:W-:Y:S01]  /*06f0*/  LOP3.LUT R11, R11, 0xffffff80, RZ, 0xc0, !PT ;  /* 0xffffff800b0b7812 */ /* 0x000fe200078ec0ff */
[----:B------:R-:W-:Y:S01]  /*0700*/  IMAD.IADD R112, R112, 0x1, -R7 ;  /* 0x0000000170707824 */ /* 0x000fe200078e0a07 */
[----:B------:R-:W-:Y:S01]  /*0710*/  IADD3 R2, R121, UR4, RZ ;  /* 0x0000000479027c10 */ /* 0x000fe2000fffe0ff */
[----:B------:R-:W-:Y:S01]  /*0720*/  IMAD.IADD R111, R4, 0x1, -R5 ;  /* 0x00000001046f7824 */ /* 0x000fe200078e0a05 */
[----:B------:R-:W-:Y:S01]  /*0730*/  IADD3 R125, R120, UR4, RZ ;  /* 0x00000004787d7c10 */ /* 0x000fe2000fffe0ff */
[----:B------:R-:W-:Y:S01]  /*0740*/  IMAD.IADD R110, R110, 0x1, -R11 ;  /* 0x000000016e6e7824 */ /* 0x000fe200078e0a0b */
[----:B------:R-:W-:Y:S01]  /*0750*/  IADD3 R124, R119, UR4, RZ ;  /* 0x00000004777c7c10 */ /* 0x000fe2000fffe0ff */
[----:B------:R-:W-:Y:S01]  /*0760*/  CS2R R4, SRZ ;  /* 0x0000000000047805 */ /* 0x000fe2000001ff00 */
[----:B------:R-:W-:Y:S01]  /*0770*/  LEA.HI R116, R0, R50, RZ, 0x4 ;  /* 0x0000003200747211 */ /* 0x000fe200078f20ff */
[----:B------:R-:W-:Y:S01]  /*0780*/  IMAD.MOV.U32 R0, RZ, RZ, RZ ;  /* 0x000000ffff007224 */ /* 0x000fe200078e00ff */
[----:B------:R-:W-:Y:S01]  /*0790*/  LEA.HI R113, R48, R49, RZ, 0x4 ;  /* 0x0000003130717211 */ /* 0x000fe200078f20ff */
[----:B------:R-:W-:Y:S01]  /*07a0*/  IMAD R48, R2, c[0x0][0x180], RZ ;  /* 0x0000600002307a24 */ /* 0x000fe200078e02ff */
[----:B------:R-:W-:Y:S01]  /*07b0*/  LEA.HI R108, R3, 0x1, RZ, 0x1b ;  /* 0x00000001036c7811 */ /* 0x000fe200078fd8ff */
[----:B------:R-:W-:Y:S01]  /*07c0*/  CS2R R6, SRZ ;  /* 0x0000000000067805 */ /* 0x000fe2000001ff00 */
[----:B------:R-:W-:Y:S01]  /*07d0*/  CS2R R10, SRZ ;  /* 0x00000000000a7805 */ /* 0x000fe2000001ff00 */
[----:B------:R-:W-:Y:S01]  /*07e0*/  IMAD.MOV.U32 R26, RZ, RZ, RZ ;  /* 0x000000ffff1a7224 */ /* 0x000fe200078e00ff */
[----:B------:R-:W-:Y:S01]  /*07f0*/  CS2R R28, SRZ ;  /* 0x00000000001c7805 */ /* 0x000fe2000001ff00 */
[----:B------:R-:W-:Y:S01]  /*0800*/  SHF.R.S32.HI R116, RZ, 0x4, R116 ;  /* 0x00000004ff747819 */ /* 0x000fe20000011474 */
[----:B------:R-:W-:Y:S01]  /*0810*/  IMAD R3, R125, c[0x0][0x180], RZ ;  /* 0x000060007d037a24 */ /* 0x000fe200078e02ff */
[----:B------:R-:W-:Y:S01]  /*0820*/  SHF.R.S32.HI R114, RZ, 0x4, R114 ;  /* 0x00000004ff727819 */ /* 0x000fe20000011472 */
[----:B------:R-:W-:Y:S01]  /*0830*/  IMAD R2, R124, c[0x0][0x180], RZ ;  /* 0x000060007c027a24 */ /* 0x000fe200078e02ff */
[----:B------:R-:W-:-:S02]  /*0840*/  SHF.R.S32.HI R123, RZ, 0x5, R123 ;  /* 0x00000005ff7b7819 */ /* 0x000fc4000001147b */
[----:B------:R-:W-:Y:S02]  /*0850*/  SHF.R.S32.HI R113, RZ, 0x4, R113 ;  /* 0x00000004ff717819 */ /* 0x000fe40000011471 */
[----:B------:R-:W-:Y:S02]  /*0860*/  LOP3.LUT R109, R109, 0x3, RZ, 0xc0, !PT ;  /* 0x000000036d6d7812 */ /* 0x000fe400078ec0ff */
[----:B------:R-:W-:Y:S02]  /*0870*/  LOP3.LUT R108, R108, 0x3, RZ, 0xc0, !PT ;  /* 0x000000036c6c7812 */ /* 0x000fe400078ec0ff */
.L_x_26:
[----:B------:R-:W1:Y:S01]  /*0880*/  S2R R50, SR_TID.X ;  /* 0x0000000000327919 */ /* 0x000e620000002100 */
[----:B------:R-:W-:Y:S01]  /*0890*/  BSSY B0, `(.L_x_1) ;  /* 0x0000167000007945 */ /* 0x000fe20003800000 */
[----:B-1----:R-:W-:-:S13]  /*08a0*/  ISETP.GT.AND P0, PT, R50, 0x1f, PT ;  /* 0x0000001f3200780c */ /* 0x002fda0003f04270 */
[----:B------:R-:W-:Y:S05]  /*08b0*/  @P0 BRA `(.L_x_2) ;  /* 0x0000164000000947 */ /* 0x000fea0003800000 */
[----:B------:R-:W-:Y:S01]  /*08c0*/  ISETP.NE.AND P0, PT, R109, RZ, PT ;  /* 0x000000ff6d00720c */ /* 0x000fe20003f05270 */
[----:B------:R-:W-:Y:S01]  /*08d0*/  IMAD.SHL.U32 R52, R0, 0x4000, RZ ;  /* 0x0000400000347824 */ /* 0x000fe200078e00ff */
[----:B------:R-:W-:Y:S01]  /*08e0*/  BSSY B1, `(.L_x_3) ;  /* 0x0000046000017945 */ /* 0x000fe20003800000 */
[----:B------:R-:W-:-:S03]  /*08f0*/  IMAD.MOV.U32 R53, RZ, RZ, R50 ;  /* 0x000000ffff357224 */ /* 0x000fc600078e0032 */
[----:B------:R-:W-:-:S07]  /*0900*/  LOP3.LUT R52, R52, 0x4000, RZ, 0xc0, !PT ;  /* 0x0000400034347812 */ /* 0x000fce00078ec0ff */
[----:B------:R-:W-:Y:S05]  /*0910*/  @!P0 BRA `(.L_x_4) ;  /* 0x0000042000008947 */ /* 0x000fea0003800000 */
[----:B------:R-:W-:Y:S01]  /*0920*/  IMAD R3, R0, 0x20, R118 ;  /* 0x0000002000037824 */ /* 0x000fe200078e0276 */
[----:B------:R-:W-:Y:S01]  /*0930*/  IADD3 R2, R121, UR4, RZ ;  /* 0x0000000479027c10 */ /* 0x000fe2000fffe0ff */
[----:B------:R-:W-:Y:S01]  /*0940*/  BSSY B2, `(.L_x_5) ;  /* 0x0000012000027945 */ /* 0x000fe20003800000 */
[----:B------:R-:W-:Y:S02]  /*0950*/  ISETP.NE.AND P1, PT, R109, 0x1, PT ;  /* 0x000000016d00780c */ /* 0x000fe40003f25270 */
[----:B------:R-:W-:-:S04]  /*0960*/  ISETP.GE.AND P0, PT, R3, c[0x0][0x180], PT ;  /* 0x0000600003007a0c */ /* 0x000fc80003f06270 */
[----:B------:R-:W-:-:S13]  /*0970*/  ISETP.GE.OR P0, PT, R2, c[0x0][0x178], P0 ;  /* 0x00005e0002007a0c */ /* 0x000fda0000706670 */
[----:B------:R-:W-:Y:S05]  /*0980*/  @P0 BRA `(.L_x_6) ;  /* 0x000000d000000947 */ /* 0x000fea0003800000 */
[C---:B------:R-:W-:Y:S01]  /*0990*/  IADD3 R48, R121.reuse, UR4, RZ ;  /* 0x0000000479307c10 */ /* 0x040fe2000fffe0ff */
[----:B------:R-:W-:Y:S01]  /*09a0*/  IMAD R49, R121, 0x20, R118 ;  /* 0x0000002079317824 */ /* 0x000fe200078e0276 */
[----:B------:R-:W-:-:S03]  /*09b0*/  SHF.R.S32.HI R2, RZ, 0x1f, R3 ;  /* 0x0000001fff027819 */ /* 0x000fc60000011403 */
[----:B------:R-:W-:Y:S02]  /*09c0*/  IMAD R48, R48, c[0x0][0x180], RZ ;  /* 0x0000600030307a24 */ /* 0x000fe400078e02ff */
[----:B------:R-:W-:-:S03]  /*09d0*/  IMAD R49, R49, 0x2, R52 ;  /* 0x0000000231317824 */ /* 0x000fc600078e0234 */
[----:B------:R-:W-:-:S04]  /*09e0*/  IADD3 R3, P0, R48, R3, RZ ;  /* 0x0000000330037210 */ /* 0x000fc80007f1e0ff */
[----:B------:R-:W-:Y:S02]  /*09f0*/  LEA.HI.X.SX32 R48, R48, R2, 0x1, P0 ;  /* 0x0000000230307211 */ /* 0x000fe400000f0eff */
[----:B------:R-:W-:-:S04]  /*0a00*/  LEA R2, P0, R3, c[0x0][0x160], 0x1 ;  /* 0x0000580003027a11 */ /* 0x000fc800078008ff */
[----:B------:R-:W-:-:S05]  /*0a10*/  LEA.HI.X R3, R3, c[0x0][0x164], R48, 0x1, P0 ;  /* 0x0000590003037a11 */ /* 0x000fca00000f0c30 */
[----:B------:R-:W-:Y:S01]  /*0a20*/  @!PT LDS RZ, [RZ] ;  /* 0x00000000fffff984 */ /* 0x000fe20000000800 */
[----:B------:R-:W-:Y:S01]  /*0a30*/  @!PT LDS RZ, [RZ] ;  /* 0x00000000fffff984 */ /* 0x000fe20000000800 */
[----:B------:R-:W-:Y:S01]  /*0a40*/  @!PT LDS RZ, [RZ] ;  /* 0x00000000fffff984 */ /* 0x000fe20000000800 */
[----:B------:R1:W-:Y:S04]  /*0a50*/  LDGSTS.E.128 [R49+0x80], [R2.64] ;  /* 0x0008000002317fae */ /* 0x0003e8000b921c46 */
.L_x_6:
[----:B------:R-:W-:Y:S05]  /*0a60*/  BSYNC B2 ;  /* 0x0000000000027941 */ /* 0x000fea0003800000 */
.L_x_5:
[----:B------:R-:W-:Y:S01]  /*0a70*/  IADD3 R53, R50, 0x20, RZ ;  /* 0x0000002032357810 */ /* 0x000fe20007ffe0ff */
[----:B------:R-:W-:Y:S05]  /*0a80*/  @!P1 BRA `(.L_x_4) ;  /* 0x000002b000009947 */ /* 0x000fea0003800000 */
[----:B-1----:R-:W-:Y:S01]  /*0a90*/  IMAD R3, R0, 0x20, R117 ;  /* 0x0000002000037824 */ /* 0x002fe200078e0275 */
[----:B------:R-:W-:Y:S01]  /*0aa0*/  BSSY B2, `(.L_x_7) ;  /* 0x0000011000027945 */ /* 0x000fe20003800000 */
[----:B------:R-:W-:-:S03]  /*0ab0*/  ISETP.NE.AND P1, PT, R109, 0x2, PT ;  /* 0x000000026d00780c */ /* 0x000fc60003f25270 */
[----:B------:R-:W-:-:S04]  /*0ac0*/  ISETP.GE.AND P0, PT, R3, c[0x0][0x180], PT ;  /* 0x0000600003007a0c */ /* 0x000fc80003f06270 */
[----:B------:R-:W-:-:S13]  /*0ad0*/  ISETP.GE.OR P0, PT, R125, c[0x0][0x178], P0 ;  /* 0x00005e007d007a0c */ /* 0x000fda0000706670 */
[----:B------:R-:W-:Y:S05]  /*0ae0*/  @P0 BRA `(.L_x_8) ;  /* 0x000000c000000947 */ /* 0x000fea0003800000 */
[----:B------:R-:W-:Y:S01]  /*0af0*/  IMAD R48, R125, c[0x0][0x180], RZ ;  /* 0x000060007d307a24 */ /* 0x000fe200078e02ff */
[----:B------:R-:W-:Y:S01]  /*0b00*/  SHF.R.S32.HI R2, RZ, 0x1f, R3 ;  /* 0x0000001fff027819 */ /* 0x000fe20000011403 */
[----:B------:R-:W-:-:S03]  /*0b10*/  IMAD R49, R120, 0x20, R117 ;  /* 0x0000002078317824 */ /* 0x000fc600078e0275 */
[----:B------:R-:W-:Y:S01]  /*0b20*/  IADD3 R3, P0, R48, R3, RZ ;  /* 0x0000000330037210 */ /* 0x000fe20007f1e0ff */
[----:B------:R-:W-:-:S03]  /*0b30*/  IMAD R49, R49, 0x2, R52 ;  /* 0x0000000231317824 */ /* 0x000fc600078e0234 */
[----:B------:R-:W-:Y:S02]  /*0b40*/  LEA.HI.X.SX32 R48, R48, R2, 0x1, P0 ;  /* 0x0000000230307211 */ /* 0x000fe400000f0eff */
[----:B------:R-:W-:-:S04]  /*0b50*/  LEA R2, P0, R3, c[0x0][0x160], 0x1 ;  /* 0x0000580003027a11 */ /* 0x000fc800078008ff */
[----:B------:R-:W-:-:S05]  /*0b60*/  LEA.HI.X R3, R3, c[0x0][0x164], R48, 0x1, P0 ;  /* 0x0000590003037a11 */ /* 0x000fca00000f0c30 */
[----:B------:R-:W-:Y:S01]  /*0b70*/  @!PT LDS RZ, [RZ] ;  /* 0x00000000fffff984 */ /* 0x000fe20000000800 */
[----:B------:R-:W-:Y:S01]  /*0b80*/  @!PT LDS RZ, [RZ] ;  /* 0x00000000fffff984 */ /* 0x000fe20000000800 */
[----:B------:R-:W-:Y:S01]  /*0b90*/  @!PT LDS RZ, [RZ] ;  /* 0x00000000fffff984 */ /* 0x000fe20000000800 */
[----:B------:R1:W-:Y:S04]  /*0ba0*/  LDGSTS.E.128 [R49+0x80], [R2.64] ;  /* 0x0008000002317fae */ /* 0x0003e8000b921c46 */
.L_x_8:
[----:B------:R-:W-:Y:S05]  /*0bb0*/  BSYNC B2 ;  /* 0x0000000000027941 */ /* 0x000fea0003800000 */
.L_x_7:
[----:B-1----:R-:W1:Y:S02]  /*0bc0*/  S2R R2, SR_TID.X ;  /* 0x0000000000027919 */ /* 0x002e640000002100 */
[----:B-1----:R-:W-:-:S05]  /*0bd0*/  IADD3 R2, R2, 0x40, RZ ;  /* 0x0000004002027810 */ /* 0x002fca0007ffe0ff */
[----:B------:R-:W-:Y:S01]  /*0be0*/  IMAD.MOV.U32 R53, RZ, RZ, R2 ;  /* 0x000000ffff357224 */ /* 0x000fe200078e0002 */
[----:B------:R-:W-:Y:S05]  /*0bf0*/  @!P1 BRA `(.L_x_4) ;  /* 0x0000014000009947 */ /* 0x000fea0003800000 */
[----:B------:R-:W1:Y:S01]  /*0c00*/  S2R R2, SR_TID.X ;  /* 0x0000000000027919 */ /* 0x000e620000002100 */
[----:B------:R-:W-:-:S05]  /*0c10*/  IMAD R3, R0, 0x20, R115 ;  /* 0x0000002000037824 */ /* 0x000fca00078e0273 */
[----:B------:R-:W-:-:S04]  /*0c20*/  ISETP.GE.AND P0, PT, R3, c[0x0][0x180], PT ;  /* 0x0000600003007a0c */ /* 0x000fc80003f06270 */
[----:B------:R-:W-:Y:S02]  /*0c30*/  ISETP.GE.OR P0, PT, R124, c[0x0][0x178], P0 ;  /* 0x00005e007c007a0c */ /* 0x000fe40000706670 */
[----:B-1----:R-:W-:-:S05]  /*0c40*/  IADD3 R51, R2, 0x60, RZ ;  /* 0x0000006002337810 */ /* 0x002fca0007ffe0ff */
[----:B------:R-:W-:-:S06]  /*0c50*/  IMAD.MOV.U32 R53, RZ, RZ, R51 ;  /* 0x000000ffff357224 */ /* 0x000fcc00078e0033 */
[----:B------:R-:W-:Y:S05]  /*0c60*/  @P0 BRA `(.L_x_4) ;  /* 0x000000d000000947 */ /* 0x000fea0003800000 */
[----:B------:R-:W-:Y:S01]  /*0c70*/  IMAD R48, R124, c[0x0][0x180], RZ ;  /* 0x000060007c307a24 */ /* 0x000fe200078e02ff */
[----:B------:R-:W-:Y:S01]  /*0c80*/  SHF.R.S32.HI R2, RZ, 0x1f, R3 ;  /* 0x0000001fff027819 */ /* 0x000fe20000011403 */
[----:B------:R-:W-:Y:S02]  /*0c90*/  IMAD R49, R119, 0x20, R115 ;  /* 0x0000002077317824 */ /* 0x000fe400078e0273 */
[----:B------:R-:W-:Y:S01]  /*0ca0*/  IMAD.MOV.U32 R53, RZ, RZ, R51 ;  /* 0x000000ffff357224 */ /* 0x000fe200078e0033 */
        /* <DEDUP_REMOVED lines=9> */
.L_x_4:
[----:B------:R-:W-:Y:S05]  /*0d40*/  BSYNC B1 ;  /* 0x0000000000017941 */ /* 0x000fea0003800000 */
.L_x_3:
[C---:B-1----:R-:W-:Y:S01]  /*0d50*/  IMNMX R2, R50.reuse, 0x3e0, !PT ;  /* 0x000003e032027817 */ /* 0x042fe20007800200 */
[----:B------:R-:W-:Y:S03]  /*0d60*/  BSSY B1, `(.L_x_9) ;  /* 0x0000064000017945 */ /* 0x000fe60003800000 */
[----:B------:R-:W-:-:S04]  /*0d70*/  IADD3 R2, -R50, 0x1f, R2 ;  /* 0x0000001f32027810 */ /* 0x000fc80007ffe102 */
[----:B------:R-:W-:-:S13]  /*0d80*/  ISETP.GE.U32.AND P0, PT, R2, 0x60, PT ;  /* 0x000000600200780c */ /* 0x000fda0003f06070 */
[----:B------:R-:W-:Y:S05]  /*0d90*/  @!P0 BRA `(.L_x_10) ;  /* 0x0000060000008947 */ /* 0x000fea0003800000 */
.L_x_13:
[C---:B------:R-:W-:Y:S01]  /*0da0*/  IADD3 R3, R53.reuse, 0x20, RZ ;  /* 0x0000002035037810 */ /* 0x040fe20007ffe0ff */
[C---:B------:R-:W-:Y:S01]  /*0db0*/  IMAD.SHL.U32 R49, R53.reuse, 0x8, RZ ;  /* 0x0000000835317824 */ /* 0x040fe200078e00ff */
[----:B------:R-:W-:Y:S01]  /*0dc0*/  IADD3 R51, R53, 0x40, RZ ;  /* 0x0000004035337810 */ /* 0x000fe20007ffe0ff */
[----:B------:R-:W-:Y:S01]  /*0dd0*/  BSSY B2, `(.L_x_11) ;  /* 0x000005b000027945 */ /* 0x000fe20003800000 */
[----:B------:R-:W-:Y:S02]  /*0de0*/  SHF.R.S32.HI R48, RZ, 0x1f, R3 ;  /* 0x0000001fff307819 */ /* 0x000fe40000011403 */
[----:B------:R-:W-:Y:S01]  /*0df0*/  SHF.R.S32.HI R2, RZ, 0x1f, R49 ;  /* 0x0000001fff027819 */ /* 0x000fe20000011431 */
[----:B------:R-:W-:Y:S01]  /*0e00*/  IMAD.SHL.U32 R55, R51, 0x8, RZ ;  /* 0x0000000833377824 */ /* 0x000fe200078e00ff */
[----:B------:R-:W-:Y:S01]  /*0e10*/  LEA.HI R48, R48, R3, RZ, 0x2 ;  /* 0x0000000330307211 */ /* 0x000fe200078f10ff */
[----:B------:R-:W-:Y:S01]  /*0e20*/  IMAD.SHL.U32 R3, R3, 0x8, RZ ;  /* 0x0000000803037824 */ /* 0x000fe200078e00ff */
[----:B------:R-:W-:-:S02]  /*0e30*/  LEA.HI R2, R2, R49, RZ, 0x5 ;  /* 0x0000003102027211 */ /* 0x000fc400078f28ff */
[----:B------:R-:W-:Y:S02]  /*0e40*/  SHF.R.S32.HI R56, RZ, 0x1f, R55 ;  /* 0x0000001fff387819 */ /* 0x000fe40000011437 */
[----:B------:R-:W-:Y:S02]  /*0e50*/  SHF.R.S32.HI R50, RZ, 0x1f, R3 ;  /* 0x0000001fff327819 */ /* 0x000fe40000011403 */
[----:B------:R-:W-:Y:S02]  /*0e60*/  LOP3.LUT R2, R2, 0xffffffe0, RZ, 0xc0, !PT ;  /* 0xffffffe002027812 */ /* 0x000fe400078ec0ff */
[----:B------:R-:W-:Y:S02]  /*0e70*/  LEA.HI R50, R50, R3, RZ, 0x5 ;  /* 0x0000000332327211 */ /* 0x000fe400078f28ff */
[----:B------:R-:W-:Y:S01]  /*0e80*/  LEA.HI R56, R56, R55, RZ, 0x5 ;  /* 0x0000003738387211 */ /* 0x000fe200078f28ff */
[----:B------:R-:W-:Y:S01]  /*0e90*/  IMAD.IADD R49, R49, 0x1, -R2 ;  /* 0x0000000131317824 */ /* 0x000fe200078e0a02 */
[----:B------:R-:W-:-:S02]  /*0ea0*/  LOP3.LUT R50, R50, 0xffffffe0, RZ, 0xc0, !PT ;  /* 0xffffffe032327812 */ /* 0x000fc400078ec0ff */
[----:B------:R-:W-:Y:S01]  /*0eb0*/  LOP3.LUT R56, R56, 0xffffffe0, RZ, 0xc0, !PT ;  /* 0xffffffe038387812 */ /* 0x000fe200078ec0ff */
[----:B------:R-:W-:Y:S01]  /*0ec0*/  IMAD R67, R0, 0x20, R49 ;  /* 0x0000002000437824 */ /* 0x000fe200078e0231 */
[----:B------:R-:W-:Y:S01]  /*0ed0*/  SHF.R.S32.HI R54, RZ, 0x1f, R51 ;  /* 0x0000001fff367819 */ /* 0x000fe20000011433 */
[----:B------:R-:W-:Y:S01]  /*0ee0*/  IMAD.IADD R59, R3, 0x1, -R50 ;  /* 0x00000001033b7824 */ /* 0x000fe200078e0a32 */
[----:B------:R-:W-:Y:S01]  /*0ef0*/  SHF.R.S32.HI R2, RZ, 0x1f, R53 ;  /* 0x0000001fff027819 */ /* 0x000fe20000011435 */
[----:B------:R-:W-:Y:S01]  /*0f00*/  IMAD.IADD R69, R55, 0x1, -R56 ;  /* 0x0000000137457824 */ /* 0x000fe200078e0a38 */
[----:B------:R-:W-:Y:S01]  /*0f10*/  LEA.HI R54, R54, R51, RZ, 0x2 ;  /* 0x0000003336367211 */ /* 0x000fe200078f10ff */
[----:B------:R-:W-:Y:S01]  /*0f20*/  IMAD R58, R0, 0x20, R59 ;  /* 0x00000020003a7824 */ /* 0x000fe200078e023b */
[----:B------:R-:W-:Y:S01]  /*0f30*/  LEA.HI R2, R2, R53, RZ, 0x2 ;  /* 0x0000003502027211 */ /* 0x000fe200078f10ff */
[----:B------:R-:W-:Y:S01]  /*0f40*/  IMAD R71, R0, 0x20, R69 ;  /* 0x0000002000477824 */ /* 0x000fe200078e0245 */
[----:B------:R-:W-:-:S02]  /*0f50*/  IADD3 R51, R53, 0x60, RZ ;  /* 0x0000006035337810 */ /* 0x000fc40007ffe0ff */
[----:B------:R-:W-:Y:S02]  /*0f60*/  SHF.R.S32.HI R50, RZ, 0x2, R2 ;  /* 0x00000002ff327819 */ /* 0x000fe40000011402 */
[----:B------:R-:W-:Y:S01]  /*0f70*/  SHF.R.S32.HI R48, RZ, 0x2, R48 ;  /* 0x00000002ff307819 */ /* 0x000fe20000011430 */
[----:B------:R-:W-:Y:S01]  /*0f80*/  IMAD.SHL.U32 R57, R51, 0x8, RZ ;  /* 0x0000000833397824 */ /* 0x000fe200078e00ff */
[----:B------:R-:W-:Y:S02]  /*0f90*/  SHF.R.S32.HI R66, RZ, 0x2, R54 ;  /* 0x00000002ff427819 */ /* 0x000fe40000011436 */
[----:B------:R-:W-:Y:S02]  /*0fa0*/  IADD3 R3, R50, UR4, RZ ;  /* 0x0000000432037c10 */ /* 0x000fe4000fffe0ff */
[----:B------:R-:W-:Y:S02]  /*0fb0*/  IADD3 R56, R48, UR4, RZ ;  /* 0x0000000430387c10 */ /* 0x000fe4000fffe0ff */
[----:B------:R-:W-:-:S02]  /*0fc0*/  ISETP.GE.AND P1, PT, R67, c[0x0][0x180], PT ;  /* 0x0000600043007a0c */ /* 0x000fc40003f26270 */
[----:B------:R-:W-:Y:S02]  /*0fd0*/  ISETP.GE.AND P0, PT, R58, c[0x0][0x180], PT ;  /* 0x000060003a007a0c */ /* 0x000fe40003f06270 */
[----:B------:R-:W-:Y:S02]  /*0fe0*/  IADD3 R68, R66, UR4, RZ ;  /* 0x0000000442447c10 */ /* 0x000fe4000fffe0ff */
[----:B------:R-:W-:Y:S02]  /*0ff0*/  ISETP.GE.AND P2, PT, R71, c[0x0][0x180], PT ;  /* 0x0000600047007a0c */ /* 0x000fe40003f46270 */
[----:B------:R-:W-:Y:S02]  /*1000*/  SHF.R.S32.HI R2, RZ, 0x1f, R57 ;  /* 0x0000001fff027819 */ /* 0x000fe40000011439 */
[----:B------:R-:W-:Y:S02]  /*1010*/  ISETP.GE.OR P1, PT, R3, c[0x0][0x178], P1 ;  /* 0x00005e0003007a0c */ /* 0x000fe40000f26670 */
[----:B------:R-:W-:-:S02]  /*1020*/  ISETP.GE.OR P0, PT, R56, c[0x0][0x178], P0 ;  /* 0x00005e0038007a0c */ /* 0x000fc40000706670 */
[----:B------:R-:W-:Y:S02]  /*1030*/  ISETP.GE.OR P2, PT, R68, c[0x0][0x178], P2 ;  /* 0x00005e0044007a0c */ /* 0x000fe40001746670 */
[----:B------:R-:W-:Y:S02]  /*1040*/  LEA.HI R2, R2, R57, RZ, 0x5 ;  /* 0x0000003902027211 */ /* 0x000fe400078f28ff */
[----:B------:R-:W-:Y:S02]  /*1050*/  SHF.R.S32.HI R54, RZ, 0x1f, R51 ;  /* 0x0000001fff367819 */ /* 0x000fe40000011433 */
[----:B------:R-:W-:Y:S02]  /*1060*/  LOP3.LUT R2, R2, 0xffffffe0, RZ, 0xc0, !PT ;  /* 0xffffffe002027812 */ /* 0x000fe400078ec0ff */
[----:B------:R-:W-:Y:S01]  /*1070*/  LEA.HI R54, R54, R51, RZ, 0x2 ;  /* 0x0000003336367211 */ /* 0x000fe200078f10ff */
[----:B------:R-:W-:Y:S01]  /*1080*/  @!P1 IMAD R49, R50, 0x20, R49 ;  /* 0x0000002032319824 */ /* 0x000fe200078e0231 */
[----:B------:R-:W-:Y:S01]  /*1090*/  @!P1 SHF.R.S32.HI R51, RZ, 0x1f, R67 ;  /* 0x0000001fff339819 */ /* 0x000fe20000011443 */
[----:B------:R-:W-:Y:S01]  /*10a0*/  IMAD.IADD R55, R57, 0x1, -R2 ;  /* 0x0000000139377824 */ /* 0x000fe200078e0a02 */
[----:B------:R-:W-:Y:S01]  /*10b0*/  @!P0 SHF.R.S32.HI R50, RZ, 0x1f, R58 ;  /* 0x0000001fff328819 */ /* 0x000fe2000001143a */
[----:B------:R-:W-:Y:S01]  /*10c0*/  @!P0 IMAD R57, R48, 0x20, R59 ;  /* 0x0000002030398824 */ /* 0x000fe200078e023b */
[----:B------:R-:W-:Y:S01]  /*10d0*/  SHF.R.S32.HI R54, RZ, 0x2, R54 ;  /* 0x00000002ff367819 */ /* 0x000fe20000011436 */
[----:B------:R-:W-:-:S02]  /*10e0*/  @!P1 IMAD R2, R3, c[0x0][0x180], RZ ;  /* 0x0000600003029a24 */ /* 0x000fc400078e02ff */
[----:B------:R-:W-:Y:S02]  /*10f0*/  @!P0 IMAD R3, R56, c[0x0][0x180], RZ ;  /* 0x0000600038038a24 */ /* 0x000fe400078e02ff */
[----:B------:R-:W-:Y:S02]  /*1100*/  @!P2 IMAD R48, R68, c[0x0][0x180], RZ ;  /* 0x000060004430aa24 */ /* 0x000fe400078e02ff */
[----:B------:R-:W-:Y:S01]  /*1110*/  @!P2 IMAD R59, R66, 0x20, R69 ;  /* 0x00000020423ba824 */ /* 0x000fe200078e0245 */
[----:B------:R-:W-:Y:S01]  /*1120*/  @!P1 IADD3 R66, P3, R67, R2, RZ ;  /* 0x0000000243429210 */ /* 0x000fe20007f7e0ff */
[--C-:B------:R-:W-:Y:S01]  /*1130*/  @!P0 IMAD R57, R57, 0x2, R52.reuse ;  /* 0x0000000239398824 */ /* 0x100fe200078e0234 */
[----:B------:R-:W-:Y:S01]  /*1140*/  @!P0 IADD3 R58, P4, R58, R3, RZ ;  /* 0x000000033a3a8210 */ /* 0x000fe20007f9e0ff */
[----:B------:R-:W-:Y:S01]  /*1150*/  @!P2 IMAD R59, R59, 0x2, R52 ;  /* 0x000000023b3ba824 */ /* 0x000fe200078e0234 */
[----:B------:R-:W-:Y:S02]  /*1160*/  @!P2 SHF.R.S32.HI R67, RZ, 0x1f, R71 ;  /* 0x0000001fff43a819 */ /* 0x000fe40000011447 */
[----:B------:R-:W-:-:S02]  /*1170*/  @!P2 IADD3 R56, P5, R71, R48, RZ ;  /* 0x000000304738a210 */ /* 0x000fc40007fbe0ff */
[----:B------:R-:W-:Y:S02]  /*1180*/  @!P1 LEA.HI.X.SX32 R71, R2, R51, 0x1, P3 ;  /* 0x0000003302479211 */ /* 0x000fe400018f0eff */
[----:B------:R-:W-:Y:S02]  /*1190*/  @!P0 LEA.HI.X.SX32 R69, R3, R50, 0x1, P4 ;  /* 0x0000003203458211 */ /* 0x000fe400020f0eff */
[----:B------:R-:W-:Y:S02]  /*11a0*/  @!P1 LEA R2, P3, R66, c[0x0][0x160], 0x1 ;  /* 0x0000580042029a11 */ /* 0x000fe400078608ff */
[----:B------:R-:W-:Y:S01]  /*11b0*/  @!P2 LEA.HI.X.SX32 R51, R48, R67, 0x1, P5 ;  /* 0x000000433033a211 */ /* 0x000fe200028f0eff */
[----:B------:R-:W-:Y:S01]  /*11c0*/  @!P1 IMAD R67, R49, 0x2, R52 ;  /* 0x0000000231439824 */ /* 0x000fe200078e0234 */
[----:B------:R-:W-:Y:S02]  /*11d0*/  @!P0 LEA R48, P4, R58, c[0x0][0x160], 0x1 ;  /* 0x000058003a308a11 */ /* 0x000fe400078808ff */
[----:B------:R-:W-:-:S02]  /*11e0*/  @!P2 LEA R50, P5, R56, c[0x0][0x160], 0x1 ;  /* 0x000058003832aa11 */ /* 0x000fc400078a08ff */
[----:B------:R-:W-:Y:S02]  /*11f0*/  @!P1 LEA.HI.X R3, R66, c[0x0][0x164], R71, 0x1, P3 ;  /* 0x0000590042039a11 */ /* 0x000fe400018f0c47 */
[----:B------:R-:W-:Y:S01]  /*1200*/  @!P0 LEA.HI.X R49, R58, c[0x0][0x164], R69, 0x1, P4 ;  /* 0x000059003a318a11 */ /* 0x000fe200020f0c45 */
[----:B------:R-:W-:Y:S01]  /*1210*/  IMAD R69, R0, 0x20, R55 ;  /* 0x0000002000457824 */ /* 0x000fe200078e0237 */
[----:B------:R-:W-:Y:S01]  /*1220*/  @!P2 LEA.HI.X R51, R56, c[0x0][0x164], R51, 0x1, P5 ;  /* 0x000059003833aa11 */ /* 0x000fe200028f0c33 */
[----:B------:R-:W-:Y:S01]  /*1230*/  @!PT LDS RZ, [RZ] ;  /* 0x00000000fffff984 */ /* 0x000fe20000000800 */
[----:B------:R-:W-:Y:S01]  /*1240*/  @!PT LDS RZ, [RZ] ;  /* 0x00000000fffff984 */ /* 0x000fe20000000800 */
[----:B------:R-:W-:Y:S01]  /*1250*/  @!PT LDS RZ, [RZ] ;  /* 0x00000000fffff984 */ /* 0x000fe20000000800 */
[----:B------:R1:W-:Y:S01]  /*1260*/  @!P1 LDGSTS.E.128 [R67+0x80], [R2.64] ;  /* 0x0008000002439fae */ /* 0x0003e2000b921c46 */
[----:B------:R-:W-:Y:S02]  /*1270*/  IADD3 R56, R54, UR4, RZ ;  /* 0x0000000436387c10 */ /* 0x000fe4000fffe0ff */
[----:B------:R-:W-:Y:S01]  /*1280*/  ISETP.GE.AND P1, PT, R69, c[0x0][0x180], PT ;  /* 0x0000600045007a0c */ /* 0x000fe20003f26270 */
[----:B------:R1:W-:Y:S01]  /*1290*/  @!P0 LDGSTS.E.128 [R57+0x80], [R48.64] ;  /* 0x0008000030398fae */ /* 0x0003e2000b921c46 */
[----:B------:R-:W-:-:S02]  /*12a0*/  ISETP.GE.AND P0, PT, R53, 0x380, PT ;  /* 0x000003803500780c */ /* 0x000fc40003f06270 */
[----:B------:R-:W-:Y:S01]  /*12b0*/  ISETP.GE.OR P1, PT, R56, c[0x0][0x178], P1 ;  /* 0x00005e0038007a0c */ /* 0x000fe20000f26670 */
[----:B------:R1:W-:Y:S01]  /*12c0*/  @!P2 LDGSTS.E.128 [R59+0x80], [R50.64] ;  /* 0x00080000323bafae */ /* 0x0003e2000b921c46 */
[----:B------:R-:W-:-:S11]  /*12d0*/  IADD3 R53, R53, 0x80, RZ ;  /* 0x0000008035357810 */ /* 0x000fd60007ffe0ff */
[----:B------:R-:W-:Y:S05]  /*12e0*/  @P1 BRA `(.L_x_12) ;  /* 0x0000009000001947 */ /* 0x000fea0003800000 */
[----:B-1----:R-:W-:Y:S01]  /*12f0*/  IMAD R2, R56, c[0x0][0x180], RZ ;  /* 0x0000600038027a24 */ /* 0x002fe200078e02ff */
[----:B------:R-:W-:Y:S01]  /*1300*/  SHF.R.S32.HI R3, RZ, 0x1f, R69 ;  /* 0x0000001fff037819 */ /* 0x000fe20000011445 */
[----:B------:R-:W-:-:S03]  /*1310*/  IMAD R55, R54, 0x20, R55 ;  /* 0x0000002036377824 */ /* 0x000fc600078e0237 */
[----:B------:R-:W-:Y:S01]  /*1320*/  IADD3 R48, P1, R69, R2, RZ ;  /* 0x0000000245307210 */ /* 0x000fe20007f3e0ff */
[----:B------:R-:W-:-:S03]  /*1330*/  IMAD R55, R55, 0x2, R52 ;  /* 0x0000000237377824 */ /* 0x000fc600078e0234 */
[----:B------:R-:W-:Y:S02]  /*1340*/  LEA.HI.X.SX32 R3, R2, R3, 0x1, P1 ;  /* 0x0000000302037211 */ /* 0x000fe400008f0eff */
[----:B------:R-:W-:-:S04]  /*1350*/  LEA R2, P1, R48, c[0x0][0x160], 0x1 ;  /* 0x0000580030027a11 */ /* 0x000fc800078208ff */
[----:B------:R-:W-:-:S05]  /*1360*/  LEA.HI.X R3, R48, c[0x0][0x164], R3, 0x1, P1 ;  /* 0x0000590030037a11 */ /* 0x000fca00008f0c03 */
[----:B------:R1:W-:Y:S04]  /*1370*/  LDGSTS.E.128 [R55+0x80], [R2.64] ;  /* 0x0008000002377fae */ /* 0x0003e8000b921c46 */
.L_x_12:
[----:B-1----:R-:W-:Y:S05]  /*1380*/  BSYNC B2 ;  /* 0x0000000000027941 */ /* 0x002fea0003800000 */
.L_x_11:
[----:B------:R-:W-:Y:S05]  /*1390*/  @!P0 BRA `(.L_x_13) ;  /* 0xfffffa0000008947 */ /* 0x000fea000383ffff */
.L_x_10:
[----:B------:R-:W-:Y:S05]  /*13a0*/  BSYNC B1 ;  /* 0x0000000000017941 */ /* 0x000fea0003800000 */
.L_x_9:
        /* <DEDUP_REMOVED lines=10> */
[----:B------:R-:W-:Y:S01]  /*1450*/  IADD3 R2, R112, UR5, RZ ;  /* 0x0000000570027c10 */ /* 0x000fe2000fffe0ff */
[----:B------:R-:W-:Y:S01]  /*1460*/  IMAD R3, R0, 0x20, R116 ;  /* 0x0000002000037824 */ /* 0x000fe200078e0274 */
[----:B------:R-:W-:Y:S01]  /*1470*/  BSSY B3, `(.L_x_18) ;  /* 0x0000011000037945 */ /* 0x000fe20003800000 */
[----:B------:R-:W-:Y:S02]  /*1480*/  ISETP.NE.AND P1, PT, R108, 0x1, PT ;  /* 0x000000016c00780c */ /* 0x000fe40003f25270 */
        /* <DEDUP_REMOVED lines=15> */
.L_x_19:
[----:B------:R-:W-:Y:S05]  /*1580*/  BSYNC B3 ;  /* 0x0000000000037941 */ /* 0x000fea0003800000 */
.L_x_18:
[----:B------:R-:W-:Y:S01]  /*1590*/  IADD3 R53, R51, 0x20, RZ ;  /* 0x0000002033357810 */ /* 0x000fe20007ffe0ff */
[----:B------:R-:W-:Y:S05]  /*15a0*/  @!P1 BRA `(.L_x_17) ;  /* 0x000002d000009947 */ /* 0x000fea0003800000 */
[----:B-1----:R-:W-:Y:S01]  /*15b0*/  IADD3 R2, R111, UR5, RZ ;  /* 0x000000056f027c10 */ /* 0x002fe2000fffe0ff */
        /* <DEDUP_REMOVED lines=18> */
.L_x_21:
[----:B------:R-:W-:Y:S05]  /*16e0*/  BSYNC B3 ;  /* 0x0000000000037941 */ /* 0x000fea0003800000 */
.L_x_20:
[----:B-1----:R-:W1:Y:S02]  /*16f0*/  S2R R2, SR_TID.X ;  /* 0x0000000000027919 */ /* 0x002e640000002100 */
[----:B-1----:R-:W-:-:S05]  /*1700*/  IADD3 R2, R2, 0x40, RZ ;  /* 0x0000004002027810 */ /* 0x002fca0007ffe0ff */
[----:B------:R-:W-:Y:S01]  /*1710*/  IMAD.MOV.U32 R53, RZ, RZ, R2 ;  /* 0x000000ffff357224 */ /* 0x000fe200078e0002 */
[----:B------:R-:W-:Y:S05]  /*1720*/  @!P1 BRA `(.L_x_17) ;  /* 0x0000015000009947 */ /* 0x000fea0003800000 */
[----:B------:R-:W1:Y:S01]  /*1730*/  S2R R3, SR_TID.X ;  /* 0x0000000000037919 */ /* 0x000e620000002100 */
[----:B------:R-:W-:-:S04]  /*1740*/  IADD3 R2, R110, UR5, RZ ;  /* 0x000000056e027c10 */ /* 0x000fc8000fffe0ff */
[----:B------:R-:W-:Y:S02]  /*1750*/  ISETP.GE.AND P0, PT, R2, c[0x0][0x17c], PT ;  /* 0x00005f0002007a0c */ /* 0x000fe40003f06270 */
[----:B-1----:R-:W-:Y:S01]  /*1760*/  IADD3 R54, R3, 0x60, RZ ;  /* 0x0000006003367810 */ /* 0x002fe20007ffe0ff */
[----:B------:R-:W-:-:S04]  /*1770*/  IMAD R3, R0, 0x20, R113 ;  /* 0x0000002000037824 */ /* 0x000fc800078e0271 */
[----:B------:R-:W-:Y:S01]  /*1780*/  IMAD.MOV.U32 R53, RZ, RZ, R54 ;  /* 0x000000ffff357224 */ /* 0x000fe200078e0036 */
[----:B------:R-:W-:-:S13]  /*1790*/  ISETP.GE.OR P0, PT, R3, c[0x0][0x180], P0 ;  /* 0x0000600003007a0c */ /* 0x000fda0000706670 */
        /* <DEDUP_REMOVED lines=14> */
.L_x_17:
[----:B------:R-:W-:Y:S05]  /*1880*/  BSYNC B1 ;  /* 0x0000000000017941 */ /* 0x000fea0003800000 */
.L_x_16:
[----:B-1----:R-:W-:-:S04]  /*1890*/  IMNMX R2, R51, 0x1e0, !PT ;  /* 0x000001e033027817 */ /* 0x002fc80007800200 */
[----:B------:R-:W-:-:S04]  /*18a0*/  IADD3 R2, -R51, 0x1f, R2 ;  /* 0x0000001f33027810 */ /* 0x000fc80007ffe102 */
[----:B------:R-:W-:-:S13]  /*18b0*/  ISETP.GE.U32.AND P0, PT, R2, 0x60, PT ;  /* 0x000000600200780c */ /* 0x000fda0003f06070 */
[----:B------:R-:W-:Y:S05]  /*18c0*/  @!P0 BRA `(.L_x_15) ;  /* 0x0000060000008947 */ /* 0x000fea0003800000 */
.L_x_24:
        /* <DEDUP_REMOVED lines=16> */
[----:B------:R-:W-:-:S02]  /*19d0*/  SHF.R.S32.HI R2, RZ, 0x1f, R53 ;  /* 0x0000001fff027819 */ /* 0x000fc40000011435 */
[----:B------:R-:W-:Y:S02]  /*19e0*/  SHF.R.S32.HI R54, RZ, 0x1f, R51 ;  /* 0x0000001fff367819 */ /* 0x000fe40000011433 */
[----:B------:R-:W-:Y:S02]  /*19f0*/  LOP3.LUT R50, R50, 0xffffff80, RZ, 0xc0, !PT ;  /* 0xffffff8032327812 */ /* 0x000fe400078ec0ff */
[----:B------:R-:W-:Y:S02]  /*1a00*/  LOP3.LUT R56, R56, 0xffffff80, RZ, 0xc0, !PT ;  /* 0xffffff8038387812 */ /* 0x000fe400078ec0ff */
[----:B------:R-:W-:Y:S01]  /*1a10*/  LEA.HI R2, R2, R53, RZ, 0x4 ;  /* 0x0000003502027211 */ /* 0x000fe200078f20ff */
[----:B------:R-:W-:Y:S01]  /*1a20*/  IMAD.IADD R58, R3, 0x1, -R50 ;  /* 0x00000001033a7824 */ /* 0x000fe200078e0a32 */
[----:B------:R-:W-:Y:S01]  /*1a30*/  LEA.HI R54, R54, R51, RZ, 0x4 ;  /* 0x0000003336367211 */ /* 0x000fe200078f20ff */
[----:B------:R-:W-:Y:S01]  /*1a40*/  IMAD.IADD R66, R55, 0x1, -R56 ;  /* 0x0000000137427824 */ /* 0x000fe200078e0a38 */
[----:B------:R-:W-:-:S02]  /*1a50*/  SHF.R.S32.HI R50, RZ, 0x4, R2 ;  /* 0x00000004ff327819 */ /* 0x000fc40000011402 */
[----:B------:R-:W-:Y:S02]  /*1a60*/  SHF.R.S32.HI R59, RZ, 0x4, R48 ;  /* 0x00000004ff3b7819 */ /* 0x000fe40000011430 */
[----:B------:R-:W-:Y:S01]  /*1a70*/  SHF.R.S32.HI R69, RZ, 0x4, R54 ;  /* 0x00000004ff457819 */ /* 0x000fe20000011436 */
[C---:B------:R-:W-:Y:S01]  /*1a80*/  IMAD R48, R0.reuse, 0x20, R50 ;  /* 0x0000002000307824 */ /* 0x040fe200078e0232 */
[----:B------:R-:W-:Y:S01]  /*1a90*/  IADD3 R51, R53, 0x60, RZ ;  /* 0x0000006035337810 */ /* 0x000fe20007ffe0ff */
[C---:B------:R-:W-:Y:S01]  /*1aa0*/  IMAD R56, R0.reuse, 0x20, R59 ;  /* 0x0000002000387824 */ /* 0x040fe200078e023b */
[----:B------:R-:W-:Y:S01]  /*1ab0*/  IADD3 R67, R49, UR5, RZ ;  /* 0x0000000531437c10 */ /* 0x000fe2000fffe0ff */
[----:B------:R-:W-:Y:S01]  /*1ac0*/  IMAD R70, R0, 0x20, R69 ;  /* 0x0000002000467824 */ /* 0x000fe200078e0245 */
[----:B------:R-:W-:Y:S01]  /*1ad0*/  IADD3 R68, R58, UR5, RZ ;  /* 0x000000053a447c10 */ /* 0x000fe2000fffe0ff */
[----:B------:R-:W-:Y:S01]  /*1ae0*/  IMAD.SHL.U32 R57, R51, 0x8, RZ ;  /* 0x0000000833397824 */ /* 0x000fe200078e00ff */
[----:B------:R-:W-:-:S02]  /*1af0*/  IADD3 R71, R66, UR5, RZ ;  /* 0x0000000542477c10 */ /* 0x000fc4000fffe0ff */
[----:B------:R-:W-:Y:S02]  /*1b00*/  ISETP.GE.AND P1, PT, R67, c[0x0][0x17c], PT ;  /* 0x00005f0043007a0c */ /* 0x000fe40003f26270 */
[----:B------:R-:W-:Y:S02]  /*1b10*/  ISETP.GE.AND P0, PT, R68, c[0x0][0x17c], PT ;  /* 0x00005f0044007a0c */ /* 0x000fe40003f06270 */
[----:B------:R-:W-:Y:S02]  /*1b20*/  ISETP.GE.AND P2, PT, R71, c[0x0][0x17c], PT ;  /* 0x00005f0047007a0c */ /* 0x000fe40003f46270 */
[----:B------:R-:W-:Y:S02]  /*1b30*/  ISETP.GE.OR P1, PT, R48, c[0x0][0x180], P1 ;  /* 0x0000600030007a0c */ /* 0x000fe40000f26670 */
[----:B------:R-:W-:Y:S02]  /*1b40*/  ISETP.GE.OR P0, PT, R56, c[0x0][0x180], P0 ;  /* 0x0000600038007a0c */ /* 0x000fe40000706670 */
[----:B------:R-:W-:-:S02]  /*1b50*/  ISETP.GE.OR P2, PT, R70, c[0x0][0x180], P2 ;  /* 0x0000600046007a0c */ /* 0x000fc40001746670 */
[----:B------:R-:W-:-:S04]  /*1b60*/  SHF.R.S32.HI R2, RZ, 0x1f, R57 ;  /* 0x0000001fff027819 */ /* 0x000fc80000011439 */
[----:B------:R-:W-:Y:S02]  /*1b70*/  LEA.HI R3, R2, R57, RZ, 0x7 ;  /* 0x0000003902037211 */ /* 0x000fe400078f38ff */
[----:B------:R-:W-:Y:S01]  /*1b80*/  SHF.R.S32.HI R2, RZ, 0x1f, R51 ;  /* 0x0000001fff027819 */ /* 0x000fe20000011433 */
[----:B------:R-:W-:Y:S01]  /*1b90*/  @!P1 IMAD R49, R50, 0x80, R49 ;  /* 0x0000008032319824 */ /* 0x000fe200078e0231 */
[----:B------:R-:W-:Y:S01]  /*1ba0*/  LOP3.LUT R54, R3, 0xffffff80, RZ, 0xc0, !PT ;  /* 0xffffff8003367812 */ /* 0x000fe200078ec0ff */
[----:B------:R-:W-:Y:S01]  /*1bb0*/  @!P0 IMAD R3, R56, c[0x0][0x17c], RZ ;  /* 0x00005f0038038a24 */ /* 0x000fe200078e02ff */
[----:B------:R-:W-:Y:S01]  /*1bc0*/  LEA.HI R55, R2, R51, RZ, 0x4 ;  /* 0x0000003302377211 */ /* 0x000fe200078f20ff */
[----:B------:R-:W-:Y:S01]  /*1bd0*/  @!P1 IMAD R2, R48, c[0x0][0x17c], RZ ;  /* 0x00005f0030029a24 */ /* 0x000fe200078e02ff */
[----:B------:R-:W-:Y:S01]  /*1be0*/  @!P1 SHF.R.S32.HI R51, RZ, 0x1f, R67 ;  /* 0x0000001fff339819 */ /* 0x000fe20000011443 */
[----:B------:R-:W-:Y:S01]  /*1bf0*/  @!P2 IMAD R48, R70, c[0x0][0x17c], RZ ;  /* 0x00005f004630aa24 */ /* 0x000fe200078e02ff */
[----:B------:R-:W-:Y:S01]  /*1c00*/  @!P0 SHF.R.S32.HI R50, RZ, 0x1f, R68 ;  /* 0x0000001fff328819 */ /* 0x000fe20000011444 */
[----:B------:R-:W-:Y:S01]  /*1c10*/  IMAD.IADD R54, R57, 0x1, -R54 ;  /* 0x0000000139367824 */ /* 0x000fe200078e0a36 */
[----:B------:R-:W-:Y:S01]  /*1c20*/  SHF.R.S32.HI R55, RZ, 0x4, R55 ;  /* 0x00000004ff377819 */ /* 0x000fe20000011437 */
[----:B------:R-:W-:Y:S01]  /*1c30*/  @!P0 IMAD R57, R59, 0x80, R58 ;  /* 0x000000803b398824 */ /* 0x000fe200078e023a */
[----:B------:R-:W-:Y:S01]  /*1c40*/  @!P0 IADD3 R58, P4, R68, R3, RZ ;  /* 0x00000003443a8210 */ /* 0x000fe20007f9e0ff */
[----:B------:R-:W-:Y:S01]  /*1c50*/  @!P2 IMAD R59, R69, 0x80, R66 ;  /* 0x00000080453ba824 */ /* 0x000fe200078e0242 */
[----:B------:R-:W-:Y:S01]  /*1c60*/  @!P1 IADD3 R66, P3, R67, R2, RZ ;  /* 0x0000000243429210 */ /* 0x000fe20007f7e0ff */
[--C-:B------:R-:W-:Y:S01]  /*1c70*/  @!P0 IMAD R57, R57, 0x2, R52.reuse ;  /* 0x0000000239398824 */ /* 0x100fe200078e0234 */
[----:B------:R-:W-:Y:S01]  /*1c80*/  @!P2 SHF.R.S32.HI R67, RZ, 0x1f, R71 ;  /* 0x0000001fff43a819 */ /* 0x000fe20000011447 */
[----:B------:R-:W-:Y:S01]  /*1c90*/  @!P2 IMAD R59, R59, 0x2, R52 ;  /* 0x000000023b3ba824 */ /* 0x000fe200078e0234 */
        /* <DEDUP_REMOVED lines=9> */
[----:B------:R-:W-:Y:S02]  /*1d30*/  @!P0 LEA.HI.X R49, R58, c[0x0][0x16c], R69, 0x1, P4 ;  /* 0x00005b003a318a11 */ /* 0x000fe400020f0c45 */
[----:B------:R-:W-:Y:S01]  /*1d40*/  @!P2 LEA.HI.X R51, R56, c[0x0][0x16c], R51, 0x1, P5 ;  /* 0x00005b003833aa11 */ /* 0x000fe200028f0c33 */
[----:B------:R-:W-:Y:S01]  /*1d50*/  @!PT LDS RZ, [RZ] ;  /* 0x00000000fffff984 */ /* 0x000fe20000000800 */
[----:B------:R-:W-:Y:S01]  /*1d60*/  @!PT LDS RZ, [RZ] ;  /* 0x00000000fffff984 */ /* 0x000fe20000000800 */
[----:B------:R-:W-:Y:S01]  /*1d70*/  @!PT LDS RZ, [RZ] ;  /* 0x00000000fffff984 */ /* 0x000fe20000000800 */
[----:B------:R1:W-:Y:S01]  /*1d80*/  @!P1 LDGSTS.E.128 [R67+0x8080], [R2.64] ;  /* 0x0808000002439fae */ /* 0x0003e2000b921c46 */
[----:B------:R-:W-:Y:S01]  /*1d90*/  IADD3 R69, R54, UR5, RZ ;  /* 0x0000000536457c10 */ /* 0x000fe2000fffe0ff */
[----:B------:R-:W-:Y:S02]  /*1da0*/  IMAD R56, R0, 0x20, R55 ;  /* 0x0000002000387824 */ /* 0x000fe400078e0237 */
[----:B------:R1:W-:Y:S01]  /*1db0*/  @!P0 LDGSTS.E.128 [R57+0x8080], [R48.64] ;  /* 0x0808000030398fae */ /* 0x0003e2000b921c46 */
[----:B------:R-:W-:-:S02]  /*1dc0*/  ISETP.GE.AND P1, PT, R69, c[0x0][0x17c], PT ;  /* 0x00005f0045007a0c */ /* 0x000fc40003f26270 */
[C---:B------:R-:W-:Y:S01]  /*1dd0*/  ISETP.GE.AND P0, PT, R53.reuse, 0x180, PT ;  /* 0x000001803500780c */ /* 0x040fe20003f06270 */
[----:B------:R1:W-:Y:S01]  /*1de0*/  @!P2 LDGSTS.E.128 [R59+0x8080], [R50.64] ;  /* 0x08080000323bafae */ /* 0x0003e2000b921c46 */
[----:B------:R-:W-:Y:S02]  /*1df0*/  ISETP.GE.OR P1, PT, R56, c[0x0][0x180], P1 ;  /* 0x0000600038007a0c */ /* 0x000fe40000f26670 */
        /* <DEDUP_REMOVED lines=11> */
.L_x_23:
[----:B-1----:R-:W-:Y:S05]  /*1eb0*/  BSYNC B1 ;  /* 0x0000000000017941 */ /* 0x002fea0003800000 */
.L_x_22:
[----:B------:R-:W-:Y:S05]  /*1ec0*/  @!P0 BRA `(.L_x_24) ;  /* 0xfffffa0000008947 */ /* 0x000fea000383ffff */
.L_x_15:
[----:B------:R-:W-:Y:S05]  /*1ed0*/  BSYNC B2 ;  /* 0x0000000000027941 */ /* 0x000fea0003800000 */
.L_x_14:
[----:B------:R-:W0:Y:S01]  /*1ee0*/  LDGDEPBAR ;  /* 0x00000000000079af */ /* 0x000e220000000000 */
[----:B------:R-:W-:-:S04]  /*1ef0*/  DEPBAR.LE SB0, 0x0 ;  /* 0x000080000000791a */ /* 0x000fc80000000000 */
.L_x_2:
[----:B------:R-:W-:Y:S05]  /*1f00*/  BSYNC B0 ;  /* 0x0000000000007941 */ /* 0x000fea0003800000 */
.L_x_1:
[----:B------:R-:W1:Y:S04]  /*1f10*/  S2R R2, SR_TID.X ;  /* 0x0000000000027919 */ /* 0x000e680000002100 */
[----:B------:R-:W-:Y:S01]  /*1f20*/  BAR.SYNC.DEFER_BLOCKING 0x0 ;  /* 0x0000000000007b1d */ /* 0x000fe20000010000 */
[----:B-1----:R-:W-:-:S13]  /*1f30*/  ISETP.GE.AND P0, PT, R2, 0x20, PT ;  /* 0x000000200200780c */ /* 0x002fda0003f06270 */
[----:B------:R-:W-:Y:S05]  /*1f40*/  @!P0 BRA `(.L_x_25) ;  /* 0x000009c000008947 */ /* 0x000fea0003800000 */
[----:B------:R-:W1:Y:S01]  /*1f50*/  S2R R48, SR_LANEID ;  /* 0x0000000000307919 */ /* 0x000e620000000000 */
[----:B------:R-:W-:Y:S01]  /*1f60*/  IMAD.SHL.U32 R49, R0, 0x4000, RZ ;  /* 0x0000400000317824 */ /* 0x000fe200078e00ff */
[----:B------:R-:W-:Y:S04]  /*1f70*/  WARPSYNC 0xffffffff ;  /* 0xffffffff00007948 */ /* 0x000fe80003800000 */
[----:B------:R-:W-:-:S05]  /*1f80*/  LOP3.LUT R51, R49, 0x4000, RZ, 0xc0, !PT ;  /* 0x0000400031337812 */ /* 0x000fca00078ec0ff */
[----:B------:R-:W-:Y:S01]  /*1f90*/  IMAD R102, R122, 0x800, R51 ;  /* 0x000008007a667824 */ /* 0x000fe200078e0233 */
[----:B-1----:R-:W-:Y:S02]  /*1fa0*/  SHF.R.U32.HI R2, RZ, 0x3, R48 ;  /* 0x00000003ff027819 */ /* 0x002fe40000011630 */
[----:B------:R-:W-:-:S03]  /*1fb0*/  LOP3.LUT R3, R48, 0x7, RZ, 0xc0, !PT ;  /* 0x0000000730037812 */ /* 0x000fc600078ec0ff */
[----:B------:R-:W-:Y:S01]  /*1fc0*/  IMAD.SHL.U32 R50, R2, 0x8, RZ ;  /* 0x0000000802327824 */ /* 0x000fe200078e00ff */
[----:B------:R-:W-:Y:S02]  /*1fd0*/  SHF.R.U32.HI R2, RZ, 0x4, R48 ;  /* 0x00000004ff027819 */ /* 0x000fe40000011630 */
[----:B------:R-:W-:Y:S02]  /*1fe0*/  IADD3 R48, R102, 0x80, RZ ;  /* 0x0000008066307810 */ /* 0x000fe40007ffe0ff */
[----:B------:R-:W-:Y:S01]  /*1ff0*/  LOP3.LUT R49, R50, 0x8, R3, 0xe2, !PT ;  /* 0x0000000832317812 */ /* 0x000fe200078ee203 */
[----:B------:R-:W-:Y:S02]  /*2000*/  IMAD.SHL.U32 R3, R0, 0x2000, RZ ;  /* 0x0000200000037824 */ /* 0x000fe400078e00ff */
[----:B------:R-:W-:-:S03]  /*2010*/  IMAD.SHL.U32 R2, R2, 0x8, RZ ;  /* 0x0000000802027824 */ /* 0x000fc600078e00ff */
[----:B------:R-:W-:Y:S01]  /*2020*/  LOP3.LUT R3, R3, 0x2000, RZ, 0xc0, !PT ;  /* 0x0000200003037812 */ /* 0x000fe200078ec0ff */
[C-C-:B------:R-:W-:Y:S02]  /*2030*/  IMAD R103, R49.reuse, 0x20, R2.reuse ;  /* 0x0000002031677824 */ /* 0x140fe400078e0202 */
[----:B------:R-:W-:Y:S01]  /*2040*/  IMAD R2, R49, 0x80, R2 ;  /* 0x0000008031027824 */ /* 0x000fe200078e0202 */
[----:B------:R-:W-:Y:S01]  /*2050*/  IADD3 R49, R3, 0x8080, RZ ;  /* 0x0000808003317810 */ /* 0x000fe20007ffe0ff */
[----:B------:R-:W-:Y:S01]  /*2060*/  IMAD.U32 R52, R103, 0x2, R48 ;  /* 0x0000000267347824 */ /* 0x000fe200078e0030 */
[C---:B------:R-:W-:Y:S02]  /*2070*/  IADD3 R95, R3.reuse, 0x80c0, RZ ;  /* 0x000080c0035f7810 */ /* 0x040fe40007ffe0ff */
[C---:B------:R-:W-:Y:S01]  /*2080*/  IADD3 R57, R3.reuse, 0x80a0, RZ ;  /* 0x000080a003397810 */ /* 0x040fe20007ffe0ff */
[C---:B------:R-:W-:Y:S01]  /*2090*/  IMAD.U32 R76, R2.reuse, 0x2, R49 ;  /* 0x00000002024c7824 */ /* 0x040fe200078e0031 */
[C---:B------:R-:W-:Y:S01]  /*20a0*/  IADD3 R67, R3.reuse, 0x80e0, RZ ;  /* 0x000080e003437810 */ /* 0x040fe20007ffe0ff */
[----:B------:R-:W-:Y:S01]  /*20b0*/  LDSM.16.M88.4 R52, [R52] ;  /* 0x000000003434783b */ /* 0x000fe20000000200 */
[C---:B------:R-:W-:Y:S01]  /*20c0*/  IMAD.U32 R95, R2.reuse, 0x2, R95 ;  /* 0x00000002025f7824 */ /* 0x040fe200078e005f */
[C---:B------:R-:W-:Y:S01]  /*20d0*/  IADD3 R107, R3.reuse, 0x90a0, RZ ;  /* 0x000090a0036b7810 */ /* 0x040fe20007ffe0ff */
[C---:B------:R-:W-:Y:S01]  /*20e0*/  IMAD.U32 R94, R2.reuse, 0x2, R57 ;  /* 0x00000002025e7824 */ /* 0x040fe200078e0039 */
[----:B------:R-:W1:Y:S01]  /*20f0*/  LDSM.16.MT88.4 R48, [R76] ;  /* 0x000000004c30783b */ /* 0x000e620000004200 */
[C---:B------:R-:W-:Y:S01]  /*2100*/  IMAD.U32 R96, R2.reuse, 0x2, R67 ;  /* 0x0000000202607824 */ /* 0x040fe200078e0043 */
[C---:B------:R-:W-:Y:S01]  /*2110*/  IADD3 R105, R3.reuse, 0x9100, RZ ;  /* 0x0000910003697810 */ /* 0x040fe20007ffe0ff */
[C---:B------:R-:W-:Y:S01]  /*2120*/  IMAD.U32 R107, R2.reuse, 0x2, R107 ;  /* 0x00000002026b7824 */ /* 0x040fe200078e006b */
[----:B------:R-:W2:Y:S03]  /*2130*/  LDSM.16.MT88.4 R56, [R95] ;  /* 0x000000005f38783b */ /* 0x000ea60000004200 */
[----:B------:R-:W-:Y:S01]  /*2140*/  IMAD.U32 R105, R2, 0x2, R105 ;  /* 0x0000000202697824 */ /* 0x000fe200078e0069 */
[----:B------:R-:W3:Y:S04]  /*2150*/  LDSM.16.MT88.4 R72, [R96] ;  /* 0x000000006048783b */ /* 0x000ee80000004200 */
[----:B------:R-:W4:Y:S04]  /*2160*/  LDSM.16.MT88.4 R68, [R94] ;  /* 0x000000005e44783b */ /* 0x000f280000004200 */
[----:B------:R-:W-:Y:S01]  /*2170*/  LDSM.16.MT88.4 R76, [R76] ;  /* 0x000000004c4c783b */ /* 0x000fe20000004200 */
[C---:B-1----:R-:W-:Y:S07]  /*2180*/  HMMA.16816.F16 R66, R52.reuse, R48, R28 ;  /* 0x000000303442723c */ /* 0x042fee000000081c */
[C---:B------:R-:W-:Y:S01]  /*2190*/  IADD3 R29, R3.reuse, 0x8100, RZ ;  /* 0x00008100031d7810 */ /* 0x040fe20007ffe0ff */
[----:B------:R-:W-:Y:S01]  /*21a0*/  HMMA.16816.F16 R26, R52, R50, R26 ;  /* 0x00000032341a723c */ /* 0x000fe2000000081a */
[----:B------:R-:W-:-:S03]  /*21b0*/  IADD3 R49, R3, 0x8120, RZ ;  /* 0x0000812003317810 */ /* 0x000fc60007ffe0ff */
[C---:B------:R-:W-:Y:S02]  /*21c0*/  IMAD.U32 R28, R2.reuse, 0x2, R29 ;  /* 0x00000002021c7824 */ /* 0x040fe400078e001d */
[C---:B------:R-:W-:Y:S01]  /*21d0*/  IMAD.U32 R29, R2.reuse, 0x2, R49 ;  /* 0x00000002021d7824 */ /* 0x040fe200078e0031 */
[C---:B------:R-:W-:Y:S01]  /*21e0*/  IADD3 R51, R3.reuse, 0x8140, RZ ;  /* 0x0000814003337810 */ /* 0x040fe20007ffe0ff */
[C---:B--2---:R-:W-:Y:S04]  /*21f0*/  HMMA.16816.F16 R20, R52.reuse, R56, R20 ;  /* 0x000000383414723c */ /* 0x044fe80000000814 */
[----:B------:R-:W-:Y:S02]  /*2200*/  IMAD.U32 R104, R2, 0x2, R51 ;  /* 0x0000000202687824 */ /* 0x000fe400078e0033 */
[----:B------:R-:W1:Y:S02]  /*2210*/  LDSM.16.MT88.4 R48, [R29] ;  /* 0x000000001d30783b */ /* 0x000e640000004200 */
[C---:B------:R-:W-:Y:S02]  /*2220*/  HMMA.16816.F16 R18, R52.reuse, R58, R18 ;  /* 0x0000003a3412723c */ /* 0x040fe40000000812 */
[----:B------:R-:W2:Y:S06]  /*2230*/  LDSM.16.MT88.4 R56, [R28] ;  /* 0x000000001c38783b */ /* 0x000eac0000004200 */
[C---:B---3--:R-:W-:Y:S08]  /*2240*/  HMMA.16816.F16 R74, R52.reuse, R74, R82 ;  /* 0x0000004a344a723c */ /* 0x048ff00000000852 */
[C---:B----4-:R-:W-:Y:S08]  /*2250*/  HMMA.16816.F16 R24, R52.reuse, R68, R24 ;  /* 0x000000443418723c */ /* 0x050ff00000000818 */
[C---:B------:R-:W-:Y:S01]  /*2260*/  HMMA.16816.F16 R22, R52.reuse, R70, R22 ;  /* 0x000000463416723c */ /* 0x040fe20000000816 */
[----:B------:R-:W3:Y:S07]  /*2270*/  LDSM.16.MT88.4 R68, [R104] ;  /* 0x000000006844783b */ /* 0x000eee0000004200 */
[C---:B------:R-:W-:Y:S08]  /*2280*/  HMMA.16816.F16 R16, R52.reuse, R72, R16 ;  /* 0x000000483410723c */ /* 0x040ff00000000810 */
[C---:B-1----:R-:W-:Y:S07]  /*2290*/  HMMA.16816.F16 R50, R52.reuse, R50, R8 ;  /* 0x000000323432723c */ /* 0x042fee0000000808 */
[----:B------:R-:W-:Y:S01]  /*22a0*/  IADD3 R9, R3, 0x8160, RZ ;  /* 0x0000816003097810 */ /* 0x000fe20007ffe0ff */
[----:B--2---:R-:W-:Y:S01]  /*22b0*/  HMMA.16816.F16 R14, R52, R56, R14 ;  /* 0x00000038340e723c */ /* 0x004fe2000000080e */
[----:B------:R-:W-:-:S03]  /*22c0*/  IADD3 R8, R102, 0x480, RZ ;  /* 0x0000048066087810 */ /* 0x000fc60007ffe0ff */
[C---:B------:R-:W-:Y:S02]  /*22d0*/  IMAD.U32 R82, R2.reuse, 0x2, R9 ;  /* 0x0000000202527824 */ /* 0x040fe400078e0009 */
[----:B------:R-:W-:Y:S02]  /*22e0*/  IMAD.U32 R8, R103, 0x2, R8 ;  /* 0x0000000267087824 */ /* 0x000fe400078e0008 */
[C---:B------:R-:W-:Y:S01]  /*22f0*/  HMMA.16816.F16 R12, R52.reuse, R58, R12 ;  /* 0x0000003a340c723c */ /* 0x040fe2000000080c */
[----:B------:R-:W1:Y:S07]  /*2300*/  LDSM.16.MT88.4 R56, [R82] ;  /* 0x000000005238783b */ /* 0x000e6e0000004200 */
[C---:B------:R-:W-:Y:S01]  /*2310*/  HMMA.16816.F16 R48, R52.reuse, R48, R10 ;  /* 0x000000303430723c */ /* 0x040fe2000000080a */
[----:B------:R-:W2:Y:S07]  /*2320*/  LDSM.16.M88.4 R8, [R8] ;  /* 0x000000000808783b */ /* 0x000eae0000000200 */
[C---:B---3--:R-:W-:Y:S08]  /*2330*/  HMMA.16816.F16 R100, R52.reuse, R68, R6 ;  /* 0x000000443464723c */ /* 0x048ff00000000806 */
[C---:B------:R-:W-:Y:S01]  /*2340*/  HMMA.16816.F16 R84, R52.reuse, R70, R84 ;  /* 0x000000463454723c */ /* 0x040fe20000000854 */
[----:B------:R-:W3:Y:S07]  /*2350*/  LDSM.16.MT88.4 R68, [R28] ;  /* 0x000000001c44783b */ /* 0x000eee0000004200 */
[C---:B-1----:R-:W-:Y:S01]  /*2360*/  HMMA.16816.F16 R72, R52.reuse, R56, R4 ;  /* 0x000000383448723c */ /* 0x042fe20000000804 */
[----:B------:R-:W1:Y:S07]  /*2370*/  LDSM.16.MT88.4 R4, [R94] ;  /* 0x000000005e04783b */ /* 0x000e6e0000004200 */
[----:B------:R-:W-:Y:S01]  /*2380*/  HMMA.16816.F16 R56, R52, R58, R34 ;  /* 0x0000003a3438723c */ /* 0x000fe20000000822 */
[----:B------:R-:W-:Y:S06]  /*2390*/  LDSM.16.MT88.4 R52, [R96] ;  /* 0x000000006034783b */ /* 0x000fec0000004200 */
[----:B------:R-:W-:Y:S01]  /*23a0*/  IADD3 R59, R3, 0x9080, RZ ;  /* 0x00009080033b7810 */ /* 0x000fe20007ffe0ff */
[----:B--2---:R-:W-:Y:S01]  /*23b0*/  HMMA.16816.F16 R76, R8, R76, R32 ;  /* 0x0000004c084c723c */ /* 0x004fe20000000820 */
[----:B------:R3:W2:Y:S03]  /*23c0*/  LDSM.16.MT88.4 R32, [R95] ;  /* 0x000000005f20783b */ /* 0x0006a60000004200 */
[----:B------:R-:W-:-:S04]  /*23d0*/  IMAD.U32 R59, R2, 0x2, R59 ;  /* 0x00000002023b7824 */ /* 0x000fc800078e003b */
[C---:B------:R-:W-:Y:S01]  /*23e0*/  HMMA.16816.F16 R78, R8.reuse, R78, R30 ;  /* 0x0000004e084e723c */ /* 0x040fe2000000081e */
[----:B------:R-:W4:Y:S07]  /*23f0*/  LDSM.16.MT88.4 R28, [R29] ;  /* 0x000000001d1c783b */ /* 0x000f2e0000004200 */
[C---:B---3--:R-:W-:Y:S08]  /*2400*/  HMMA.16816.F16 R94, R8.reuse, R68, R64 ;  /* 0x00000044085e723c */ /* 0x048ff00000000840 */
[C---:B------:R-:W-:Y:S08]  /*2410*/  HMMA.16816.F16 R36, R8.reuse, R70, R36 ;  /* 0x000000460824723c */ /* 0x040ff00000000824 */
[C---:B-1----:R-:W-:Y:S07]  /*2420*/  HMMA.16816.F16 R92, R8.reuse, R4, R92 ;  /* 0x00000004085c723c */ /* 0x042fee000000085c */
[C---:B------:R-:W-:Y:S01]  /*2430*/  IADD3 R4, R102.reuse, 0xa0, RZ ;  /* 0x000000a066047810 */ /* 0x040fe20007ffe0ff */
[----:B------:R-:W-:Y:S01]  /*2440*/  HMMA.16816.F16 R90, R8, R6, R90 ;  /* 0x00000006085a723c */ /* 0x000fe2000000085a */
[----:B------:R-:W-:-:S07]  /*2450*/  IADD3 R102, R102, 0x4a0, RZ ;  /* 0x000004a066667810 */ /* 0x000fce0007ffe0ff */
[C---:B--2---:R-:W-:Y:S07]  /*2460*/  HMMA.16816.F16 R86, R8.reuse, R32, R86 ;  /* 0x000000200856723c */ /* 0x044fee0000000856 */
[----:B------:R-:W-:Y:S01]  /*2470*/  IMAD.U32 R32, R103, 0x2, R4 ;  /* 0x0000000267207824 */ /* 0x000fe200078e0004 */
[C---:B------:R-:W-:Y:S01]  /*2480*/  HMMA.16816.F16 R88, R8.reuse, R34, R88 ;  /* 0x000000220858723c */ /* 0x040fe20000000858 */
[----:B------:R-:W-:Y:S04]  /*2490*/  LDSM.16.MT88.4 R4, [R107] ;  /* 0x000000006b04783b */ /* 0x000fe80000004200 */
[----:B------:R-:W1:Y:S03]  /*24a0*/  LDSM.16.M88.4 R32, [R32] ;  /* 0x000000002020783b */ /* 0x000e660000000200 */
[C---:B------:R-:W-:Y:S08]  /*24b0*/  HMMA.16816.F16 R98, R8.reuse, R52, R60 ;  /* 0x000000340862723c */ /* 0x040ff0000000083c */
[C---:B------:R-:W-:Y:S01]  /*24c0*/  HMMA.16816.F16 R96, R8.reuse, R54, R62 ;  /* 0x000000360860723c */ /* 0x040fe2000000083e */
[----:B------:R-:W2:Y:S04]  /*24d0*/  LDSM.16.MT88.4 R60, [R104] ;  /* 0x00000000683c783b */ /* 0x000ea80000004200 */
[----:B------:R-:W3:Y:S03]  /*24e0*/  LDSM.16.MT88.4 R52, [R82] ;  /* 0x000000005234783b */ /* 0x000ee60000004200 */
[C---:B----4-:R-:W-:Y:S08]  /*24f0*/  HMMA.16816.F16 R38, R8.reuse, R28, R38 ;  /* 0x0000001c0826723c */ /* 0x050ff00000000826 */
[----:B------:R-:W-:Y:S01]  /*2500*/  HMMA.16816.F16 R40, R8, R30, R40 ;  /* 0x0000001e0828723c */ /* 0x000fe20000000828 */
[----:B------:R-:W4:Y:S07]  /*2510*/  LDSM.16.MT88.4 R28, [R59] ;  /* 0x000000003b1c783b */ /* 0x000f2e0000004200 */
[C---:B-1----:R-:W-:Y:S07]  /*2520*/  HMMA.16816.F16 R24, R32.reuse, R4, R24 ;  /* 0x000000042018723c */ /* 0x042fee0000000818 */
[C---:B------:R-:W-:Y:S01]  /*2530*/  IADD3 R5, R3.reuse, 0x90c0, RZ ;  /* 0x000090c003057810 */ /* 0x040fe20007ffe0ff */
[----:B------:R-:W-:Y:S04]  /*2540*/  HMMA.16816.F16 R22, R32, R6, R22 ;  /* 0x000000062016723c */ /* 0x000fe80000000816 */
[----:B------:R-:W-:Y:S01]  /*2550*/  IMAD.U32 R58, R2, 0x2, R5 ;  /* 0x00000002023a7824 */ /* 0x000fe200078e0005 */
[----:B------:R-:W-:-:S03]  /*2560*/  IADD3 R5, R3, 0x9120, RZ ;  /* 0x0000912003057810 */ /* 0x000fc60007ffe0ff */
[----:B--2---:R-:W-:Y:S02]  /*2570*/  HMMA.16816.F16 R42, R8, R60, R42 ;  /* 0x0000003c082a723c */ /* 0x004fe4000000082a */
[----:B------:R-:W-:-:S05]  /*2580*/  IMAD.U32 R106, R2, 0x2, R5 ;  /* 0x00000002026a7824 */ /* 0x000fca00078e0005 */
[----:B------:R-:W-:Y:S01]  /*2590*/  LDSM.16.MT88.4 R4, [R106] ;  /* 0x000000006a04783b */ /* 0x000fe20000004200 */
[C---:B------:R-:W-:Y:S03]  /*25a0*/  HMMA.16816.F16 R44, R8.reuse, R62, R44 ;  /* 0x0000003e082c723c */ /* 0x040fe6000000082c */
[----:B------:R-:W1:Y:S05]  /*25b0*/  LDSM.16.MT88.4 R60, [R58] ;  /* 0x000000003a3c783b */ /* 0x000e6a0000004200 */
[C---:B---3--:R-:W-:Y:S08]  /*25c0*/  HMMA.16816.F16 R46, R8.reuse, R52, R46 ;  /* 0x00000034082e723c */ /* 0x048ff0000000082e */
[----:B------:R-:W-:Y:S07]  /*25d0*/  HMMA.16816.F16 R80, R8, R54, R80 ;  /* 0x000000360850723c */ /* 0x000fee0000000850 */
[----:B------:R-:W-:Y:S01]  /*25e0*/  IADD3 R9, R3, 0x90e0, RZ ;  /* 0x000090e003097810 */ /* 0x000fe20007ffe0ff */
[----:B----4-:R-:W-:Y:S04]  /*25f0*/  HMMA.16816.F16 R28, R32, R28, R66 ;  /* 0x0000001c201c723c */ /* 0x010fe80000000842 */
[----:B------:R-:W-:-:S02]  /*2600*/  IMAD.U32 R104, R2, 0x2, R9 ;  /* 0x0000000202687824 */ /* 0x000fc400078e0009 */
[----:B------:R-:W2:Y:S02]  /*2610*/  LDSM.16.MT88.4 R8, [R105] ;  /* 0x000000006908783b */ /* 0x000ea40000004200 */
[C---:B------:R-:W-:Y:S02]  /*2620*/  HMMA.16816.F16 R26, R32.reuse, R30, R26 ;  /* 0x0000001e201a723c */ /* 0x040fe4000000081a */
[----:B------:R-:W3:Y:S06]  /*2630*/  LDSM.16.MT88.4 R52, [R104] ;  /* 0x000000006834783b */ /* 0x000eec0000004200 */
[C---:B-1----:R-:W-:Y:S08]  /*2640*/  HMMA.16816.F16 R20, R32.reuse, R60, R20 ;  /* 0x0000003c2014723c */ /* 0x042ff00000000814 */
[C---:B------:R-:W-:Y:S01]  /*2650*/  HMMA.16816.F16 R18, R32.reuse, R62, R18 ;  /* 0x0000003e2012723c */ /* 0x040fe20000000812 */
[----:B------:R-:W-:Y:S07]  /*2660*/  LDSM.16.MT88.4 R60, [R59] ;  /* 0x000000003b3c783b */ /* 0x000fee0000004200 */
[C---:B--2---:R-:W-:Y:S07]  /*2670*/  HMMA.16816.F16 R14, R32.reuse, R8, R14 ;  /* 0x00000008200e723c */ /* 0x044fee000000080e */
[C---:B------:R-:W-:Y:S01]  /*2680*/  IADD3 R9, R3.reuse, 0x9140, RZ ;  /* 0x0000914003097810 */ /* 0x040fe20007ffe0ff */
[----:B---3--:R-:W-:Y:S01]  /*2690*/  HMMA.16816.F16 R82, R32, R54, R74 ;  /* 0x000000362052723c */ /* 0x008fe2000000084a */
[----:B------:R-:W-:-:S06]  /*26a0*/  IADD3 R3, R3, 0x9160, RZ ;  /* 0x0000916003037810 */ /* 0x000fcc0007ffe0ff */
[C---:B------:R-:W-:Y:S01]  /*26b0*/  IMAD.U32 R74, R2.reuse, 0x2, R9 ;  /* 0x00000002024a7824 */ /* 0x040fe200078e0009 */
[----:B------:R-:W-:Y:S01]  /*26c0*/  HMMA.16816.F16 R12, R32, R10, R12 ;  /* 0x0000000a200c723c */ /* 0x000fe2000000080c */
[----:B------:R-:W-:-:S03]  /*26d0*/  IMAD.U32 R2, R2, 0x2, R3 ;  /* 0x0000000202027824 */ /* 0x000fc600078e0003 */
[----:B------:R-:W1:Y:S04]  /*26e0*/  LDSM.16.MT88.4 R64, [R74] ;  /* 0x000000004a40783b */ /* 0x000e680000004200 */
[C---:B------:R-:W-:Y:S01]  /*26f0*/  HMMA.16816.F16 R10, R32.reuse, R4, R48 ;  /* 0x00000004200a723c */ /* 0x040fe20000000830 */
[----:B------:R-:W2:Y:S06]  /*2700*/  LDSM.16.MT88.4 R68, [R2] ;  /* 0x000000000244783b */ /* 0x000eac0000004200 */
[----:B------:R-:W-:Y:S01]  /*2710*/  IMAD.U32 R48, R103, 0x2, R102 ;  /* 0x0000000267307824 */ /* 0x000fe200078e0066 */
[C---:B------:R-:W-:Y:S05]  /*2720*/  HMMA.16816.F16 R8, R32.reuse, R6, R50 ;  /* 0x000000062008723c */ /* 0x040fea0000000832 */
[----:B------:R-:W3:Y:S03]  /*2730*/  LDSM.16.M88.4 R48, [R48] ;  /* 0x000000003030783b */ /* 0x000ee60000000200 */
[C---:B------:R-:W-:Y:S01]  /*2740*/  HMMA.16816.F16 R16, R32.reuse, R52, R16 ;  /* 0x000000342010723c */ /* 0x040fe20000000810 */
[----:B------:R-:W4:Y:S07]  /*2750*/  LDSM.16.MT88.4 R52, [R107] ;  /* 0x000000006b34783b */ /* 0x000f2e0000004200 */
[C---:B-1----:R-:W-:Y:S08]  /*2760*/  HMMA.16816.F16 R6, R32.reuse, R64, R100 ;  /* 0x000000402006723c */ /* 0x042ff00000000864 */
[C---:B------:R-:W-:Y:S01]  /*2770*/  HMMA.16816.F16 R84, R32.reuse, R66, R84 ;  /* 0x000000422054723c */ /* 0x040fe20000000854 */
[----:B------:R-:W1:Y:S07]  /*2780*/  LDSM.16.MT88.4 R64, [R105] ;  /* 0x000000006940783b */ /* 0x000e6e0000004200 */
[C---:B--2---:R-:W-:Y:S01]  /*2790*/  HMMA.16816.F16 R4, R32.reuse, R68, R72 ;  /* 0x000000442004723c */ /* 0x044fe20000000848 */
[----:B------:R-:W-:Y:S07]  /*27a0*/  LDSM.16.MT88.4 R72, [R74] ;  /* 0x000000004a48783b */ /* 0x000fee0000004200 */
[----:B------:R-:W-:Y:S01]  /*27b0*/  HMMA.16816.F16 R34, R32, R70, R56 ;  /* 0x000000462022723c */ /* 0x000fe20000000838 */
[----:B------:R-:W2:Y:S04]  /*27c0*/  LDSM.16.MT88.4 R56, [R58] ;  /* 0x000000003a38783b */ /* 0x000ea80000004200 */
[----:B------:R-:W-:Y:S03]  /*27d0*/  LDSM.16.MT88.4 R68, [R106] ;  /* 0x000000006a44783b */ /* 0x000fe60000004200 */
[C---:B---3--:R-:W-:Y:S08]  /*27e0*/  HMMA.16816.F16 R32, R48.reuse, R60, R76 ;  /* 0x0000003c3020723c */ /* 0x048ff0000000084c */
[C---:B------:R-:W-:Y:S01]  /*27f0*/  HMMA.16816.F16 R30, R48.reuse, R62, R78 ;  /* 0x0000003e301e723c */ /* 0x040fe2000000084e */
[----:B------:R-:W3:Y:S04]  /*2800*/  LDSM.16.MT88.4 R60, [R104] ;  /* 0x00000000683c783b */ /* 0x000ee80000004200 */
[----:B------:R-:W5:Y:S03]  /*2810*/  LDSM.16.MT88.4 R76, [R2] ;  /* 0x00000000024c783b */ /* 0x000f660000004200 */
[C---:B----4-:R-:W-:Y:S08]  /*2820*/  HMMA.16816.F16 R92, R48.reuse, R52, R92 ;  /* 0x00000034305c723c */ /* 0x050ff0000000085c */
[C---:B------:R-:W-:Y:S08]  /*2830*/  HMMA.16816.F16 R90, R48.reuse, R54, R90 ;  /* 0x00000036305a723c */ /* 0x040ff0000000085a */
[C---:B-1----:R-:W-:Y:S08]  /*2840*/  HMMA.16816.F16 R64, R48.reuse, R64, R94 ;  /* 0x000000403040723c */ /* 0x042ff0000000085e */
[C---:B--2---:R-:W-:Y:S08]  /*2850*/  HMMA.16816.F16 R86, R48.reuse, R56, R86 ;  /* 0x000000383056723c */ /* 0x044ff00000000856 */
[C---:B------:R-:W-:Y:S08]  /*2860*/  HMMA.16816.F16 R88, R48.reuse, R58, R88 ;  /* 0x0000003a3058723c */ /* 0x040ff00000000858 */
[C---:B---3--:R-:W-:Y:S08]  /*2870*/  HMMA.16816.F16 R60, R48.reuse, R60, R98 ;  /* 0x0000003c303c723c */ /* 0x048ff00000000862 */
[C---:B------:R-:W-:Y:S08]  /*2880*/  HMMA.16816.F16 R62, R48.reuse, R62, R96 ;  /* 0x0000003e303e723c */ /* 0x040ff00000000860 */
[C---:B------:R-:W-:Y:S08]  /*2890*/  HMMA.16816.F16 R36, R48.reuse, R66, R36 ;  /* 0x000000423024723c */ /* 0x040ff00000000824 */
[C---:B------:R-:W-:Y:S08]  /*28a0*/  HMMA.16816.F16 R38, R48.reuse, R68, R38 ;  /* 0x000000443026723c */ /* 0x040ff00000000826 */
[C---:B------:R-:W-:Y:S08]  /*28b0*/  HMMA.16816.F16 R40, R48.reuse, R70, R40 ;  /* 0x000000463028723c */ /* 0x040ff00000000828 */
[C---:B------:R-:W-:Y:S08]  /*28c0*/  HMMA.16816.F16 R42, R48.reuse, R72, R42 ;  /* 0x00000048302a723c */ /* 0x040ff0000000082a */
[C---:B------:R-:W-:Y:S08]  /*28d0*/  HMMA.16816.F16 R44, R48.reuse, R74, R44 ;  /* 0x0000004a302c723c */ /* 0x040ff0000000082c */
[C---:B-----5:R-:W-:Y:S08]  /*28e0*/  HMMA.16816.F16 R46, R48.reuse, R76, R46 ;  /* 0x0000004c302e723c */ /* 0x060ff0000000082e */
[----:B------:R-:W-:Y:S11]  /*28f0*/  HMMA.16816.F16 R80, R48, R78, R80 ;  /* 0x0000004e3050723c */ /* 0x000ff60000000850 */
[----:B------:R-:W-:Y:S11]  /*2900*/  @!UPT UIADD3 URZ, URZ, URZ, URZ ;  /* 0x0000003f3f3ff290 */ /* 0x000ff6000fffe03f */
.L_x_25:
[----:B------:R-:W-:Y:S02]  /*2910*/  WARPSYNC 0xffffffff ;  /* 0xffffffff00007948 */ /* 0x000fe40003800000 */
[----:B------:R-:W-:Y:S01]  /*2920*/  IADD3 R0, R0, 0x1, RZ ;  /* 0x0000000100007810 */ /* 0x000fe20007ffe0ff */
[----:B------:R-:W-:Y:S03]  /*2930*/  BAR.SYNC.DEFER_BLOCKING 0x0 ;  /* 0x0000000000007b1d */ /* 0x000fe60000010000 */
[----:B------:R-:W-:-:S13]  /*2940*/  ISETP.GE.AND P0, PT, R0, R123, PT ;  /* 0x0000007b0000720c */ /* 0x000fda0003f06270 */
[----:B------:R-:W-:Y:S01]  /*2950*/  @P0 CALL.REL.NOINC `(.L_x_0) ;  /* 0x0000001000000944 */ /* 0x000fe20003c00000 */
[----:B------:R-:W-:Y:S05]  /*2960*/  BRA `(.L_x_26) ;  /* 0xffffdf1000007947 */ /* 0x000fea000383ffff */
.L_x_0:
[----:B------:R-:W1:Y:S02]  /*2970*/  S2R R2, SR_TID.X ;  /* 0x0000000000027919 */ /* 0x000e640000002100 */
[----:B-1----:R-:W-:-:S13]  /*2980*/  ISETP.GE.AND P0, PT, R2, 0x20, PT ;  /* 0x000000200200780c */ /* 0x002fda0003f06270 */
[----:B------:R-:W-:Y:S05]  /*2990*/  @!P0 EXIT ;  /* 0x000000000000894d */ /* 0x000fea0003800000 */
[----:B------:R-:W-:Y:S01]  /*29a0*/  LEA R122, R122, UR4, 0x5 ;  /* 0x000000047a7a7c11 */ /* 0x000fe2000f8e28ff */
[----:B------:R-:W-:Y:S01]  /*29b0*/  ULDC UR4, c[0x0][0x17c] ;  /* 0x00005f0000047ab9 */ /* 0x000fe20000000800 */
[----:B------:R-:W-:Y:S01]  /*29c0*/  IMAD.U32 R49, RZ, RZ, UR5 ;  /* 0x00000005ff317e24 */ /* 0x000fe2000f8e00ff */
[----:B------:R-:W-:Y:S01]  /*29d0*/  UISETP.GE.AND UP0, UPT, UR5, UR4, UPT ;  /* 0x000000040500728c */ /* 0x000fe2000bf06270 */
[----:B------:R-:W-:Y:S02]  /*29e0*/  IMAD.U32 R48, RZ, RZ, UR5 ;  /* 0x00000005ff307e24 */ /* 0x000fe4000f8e00ff */
[----:B------:R-:W-:Y:S01]  /*29f0*/  IMAD.U32 R3, RZ, RZ, UR5 ;  /* 0x00000005ff037e24 */ /* 0x000fe2000f8e00ff */
[----:B------:R-:W-:Y:S01]  /*2a00*/  IADD3 R49, R49, 0x10, RZ ;  /* 0x0000001031317810 */ /* 0x000fe20007ffe0ff */
[----:B------:R-:W-:Y:S01]  /*2a10*/  IMAD.U32 R0, RZ, RZ, UR5 ;  /* 0x00000005ff007e24 */ /* 0x000fe2000f8e00ff */
[----:B------:R-:W-:Y:S01]  /*2a20*/  PLOP3.LUT P3, PT, PT, PT, UP0, 0x80, 0x0 ;  /* 0x000000000000781c */ /* 0x000fe20003f6f008 */
[----:B------:R-:W-:Y:S01]  /*2a30*/  IMAD.U32 R2, RZ, RZ, UR5 ;  /* 0x00000005ff027e24 */ /* 0x000fe2000f8e00ff */
[----:B------:R-:W-:Y:S01]  /*2a40*/  IADD3 R48, R48, 0x20, RZ ;  /* 0x0000002030307810 */ /* 0x000fe20007ffe0ff */
[C---:B------:R-:W-:Y:S01]  /*2a50*/  IMAD R51, R122.reuse, c[0x0][0x17c], RZ ;  /* 0x00005f007a337a24 */ /* 0x040fe200078e02ff */
[----:B------:R-:W-:-:S02]  /*2a60*/  ISETP.GE.OR P3, PT, R122, c[0x0][0x178], P3 ;  /* 0x00005e007a007a0c */ /* 0x000fc40001f66670 */
[----:B------:R-:W-:Y:S02]  /*2a70*/  IADD3 R3, R3, 0x30, RZ ;  /* 0x0000003003037810 */ /* 0x000fe40007ffe0ff */
[----:B------:R-:W-:Y:S02]  /*2a80*/  IADD3 R0, R0, 0x40, RZ ;  /* 0x0000004000007810 */ /* 0x000fe40007ffe0ff */
[----:B------:R-:W-:Y:S02]  /*2a90*/  ISETP.GE.AND P4, PT, R49, c[0x0][0x17c], PT ;  /* 0x00005f0031007a0c */ /* 0x000fe40003f86270 */
[----:B------:R-:W-:Y:S02]  /*2aa0*/  ISETP.GE.AND P0, PT, R48, c[0x0][0x17c], PT ;  /* 0x00005f0030007a0c */ /* 0x000fe40003f06270 */
[----:B------:R-:W-:Y:S02]  /*2ab0*/  ISETP.GE.AND P1, PT, R3, c[0x0][0x17c], PT ;  /* 0x00005f0003007a0c */ /* 0x000fe40003f26270 */
[----:B------:R-:W-:-:S02]  /*2ac0*/  ISETP.GE.AND P2, PT, R0, c[0x0][0x17c], PT ;  /* 0x00005f0000007a0c */ /* 0x000fc40003f46270 */
[C---:B------:R-:W-:Y:S02]  /*2ad0*/  ISETP.GE.OR P4, PT, R122.reuse, c[0x0][0x178], P4 ;  /* 0x00005e007a007a0c */ /* 0x040fe40002786670 */
[----:B------:R-:W-:Y:S02]  /*2ae0*/  ISETP.GE.OR P5, PT, R122, c[0x0][0x178], P0 ;  /* 0x00005e007a007a0c */ /* 0x000fe400007a6670 */
[----:B------:R-:W-:Y:S02]  /*2af0*/  IADD3 R2, R2, 0x50, RZ ;  /* 0x0000005002027810 */ /* 0x000fe40007ffe0ff */
[----:B------:R-:W-:Y:S01]  /*2b00*/  SHF.R.S32.HI R53, RZ, 0x1f, R51 ;  /* 0x0000001fff357819 */ /* 0x000fe20000011433 */
[----:B------:R-:W-:Y:S06]  /*2b10*/  @P3 BRA `(.L_x_27) ;  /* 0x0000014000003947 */ /* 0x000fec0003800000 */
[----:B------:R-:W1:Y:S01]  /*2b20*/  S2R R54, SR_LANEID ;  /* 0x0000000000367919 */ /* 0x000e620000000000 */
[----:B------:R-:W-:Y:S01]  /*2b30*/  IMAD.MOV.U32 R59, RZ, RZ, c[0x0][0x17c] ;  /* 0x00005f00ff3b7624 */ /* 0x000fe200078e00ff */
[----:B------:R-:W-:Y:S01]  /*2b40*/  IADD3 R50, P3, R51, UR5, RZ ;  /* 0x0000000533327c10 */ /* 0x000fe2000ff7e0ff */
[----:B------:R-:W-:Y:S01]  /*2b50*/  IMAD.U32 R52, RZ, RZ, UR5 ;  /* 0x00000005ff347e24 */ /* 0x000fe2000f8e00ff */
[----:B------:R-:W-:Y:S01]  /*2b60*/  WARPSYNC 0xffffffff ;  /* 0xffffffff00007948 */ /* 0x000fe20003800000 */
[----:B------:R-:W-:Y:S01]  /*2b70*/  IMAD.MOV.U32 R55, RZ, RZ, RZ ;  /* 0x000000ffff377224 */ /* 0x000fe200078e00ff */
[----:B------:R-:W-:-:S02]  /*2b80*/  SHF.R.U32.HI R59, RZ, 0x1, R59 ;  /* 0x00000001ff3b7819 */ /* 0x000fc4000001163b */
[----:B------:R-:W-:Y:S02]  /*2b90*/  LEA.HI.X.SX32 R69, R52, R53, 0x1, P3 ;  /* 0x0000003534457211 */ /* 0x000fe400018f0eff */
[----:B------:R-:W-:Y:S02]  /*2ba0*/  LEA R67, P3, R50, c[0x0][0x170], 0x1 ;  /* 0x00005c0032437a11 */ /* 0x000fe400078608ff */
[----:B-1----:R-:W-:Y:S02]  /*2bb0*/  SHF.R.U32.HI R57, RZ, 0x2, R54 ;  /* 0x00000002ff397819 */ /* 0x002fe40000011636 */
[----:B------:R-:W-:-:S05]  /*2bc0*/  LOP3.LUT R54, R54, 0x3, RZ, 0xc0, !PT ;  /* 0x0000000336367812 */ /* 0x000fca00078ec0ff */
[----:B------:R-:W-:Y:S01]  /*2bd0*/  IMAD.WIDE.U32 R54, R57, R59, R54 ;  /* 0x0000003b39367225 */ /* 0x000fe200078e0036 */
[----:B------:R-:W-:-:S04]  /*2be0*/  LEA.HI.X R57, R50, c[0x0][0x174], R69, 0x1, P3 ;  /* 0x00005d0032397a11 */ /* 0x000fc800018f0c45 */
[----:B------:R-:W-:-:S04]  /*2bf0*/  LEA R56, P3, R54, R67, 0x2 ;  /* 0x0000004336387211 */ /* 0x000fc800078610ff */
[----:B------:R-:W-:-:S05]  /*2c00*/  LEA.HI.X R57, R54, R57, R55, 0x2, P3 ;  /* 0x0000003936397211 */ /* 0x000fca00018f1437 */
[----:B------:R-:W-:Y:S01]  /*2c10*/  IMAD.WIDE.U32 R54, R59, 0x20, R56 ;  /* 0x000000203b367825 */ /* 0x000fe200078e0038 */
[----:B------:R1:W-:Y:S04]  /*2c20*/  STG.E [R56.64], R28 ;  /* 0x0000001c38007986 */ /* 0x0003e8000c101906 */
[----:B------:R1:W-:Y:S04]  /*2c30*/  STG.E [R54.64], R29 ;  /* 0x0000001d36007986 */ /* 0x0003e8000c101906 */
[----:B------:R1:W-:Y:S04]  /*2c40*/  STG.E [R56.64+0x10], R26 ;  /* 0x0000101a38007986 */ /* 0x0003e8000c101906 */
[----:B------:R1:W-:Y:S02]  /*2c50*/  STG.E [R54.64+0x10], R27 ;  /* 0x0000101b36007986 */ /* 0x0003e4000c101906 */
.L_x_27:
[----:B------:R-:W-:Y:S05]  /*2c60*/  @P4 BRA `(.L_x_28) ;  /* 0x0000013000004947 */ /* 0x000fea0003800000 */
[----:B-1----:R-:W1:Y:S01]  /*2c70*/  S2R R26, SR_LANEID ;  /* 0x00000000001a7919 */ /* 0x002e620000000000 */
[----:B------:R-:W-:Y:S01]  /*2c80*/  IMAD.MOV.U32 R27, RZ, RZ, c[0x0][0x17c] ;  /* 0x00005f00ff1b7624 */ /* 0x000fe200078e00ff */
[----:B------:R-:W-:Y:S01]  /*2c90*/  IADD3 R50, P3, R51, R49, RZ ;  /* 0x0000003133327210 */ /* 0x000fe20007f7e0ff */
[----:B------:R-:W-:Y:S03]  /*2ca0*/  WARPSYNC 0xffffffff ;  /* 0xffffffff00007948 */ /* 0x000fe60003800000 */
[----:B------:R-:W-:Y:S01]  /*2cb0*/  SHF.R.U32.HI R59, RZ, 0x1, R27 ;  /* 0x00000001ff3b7819 */ /* 0x000fe2000001161b */
[----:B------:R-:W-:Y:S01]  /*2cc0*/  IMAD.MOV.U32 R27, RZ, RZ, RZ ;  /* 0x000000ffff1b7224 */ /* 0x000fe200078e00ff */
[----:B------:R-:W-:-:S02]  /*2cd0*/  LEA.HI.X.SX32 R57, R49, R53, 0x1, P3 ;  /* 0x0000003531397211 */ /* 0x000fc400018f0eff */
        /* <DEDUP_REMOVED lines=12> */
.L_x_28:
        /* <DEDUP_REMOVED lines=20> */
.L_x_29:
[----:B------:R-:W-:Y:S02]  /*2ee0*/  ISETP.GE.OR P5, PT, R122, c[0x0][0x178], P1 ;  /* 0x00005e007a007a0c */ /* 0x000fe40000fa6670 */
[----:B------:R-:W-:-:S02]  /*2ef0*/  ISETP.GE.AND P3, PT, R2, c[0x0][0x17c], PT ;  /* 0x00005f0002007a0c */ /* 0x000fc40003f66270 */
[----:B------:R-:W-:-:S09]  /*2f00*/  ISETP.GE.OR P4, PT, R122, c[0x0][0x178], P2 ;  /* 0x00005e007a007a0c */ /* 0x000fd20001786670 */
[----:B------:R-:W-:Y:S05]  /*2f10*/  @P5 BRA `(.L_x_30) ;  /* 0x0000013000005947 */ /* 0x000fea0003800000 */
[----:B-1----:R-:W1:Y:S01]  /*2f20*/  S2R R18, SR_LANEID ;  /* 0x0000000000127919 */ /* 0x002e620000000000 */
[----:B------:R-:W-:Y:S01]  /*2f30*/  IMAD.MOV.U32 R19, RZ, RZ, c[0x0][0x17c] ;  /* 0x00005f00ff137624 */ /* 0x000fe200078e00ff */
[----:B------:R-:W-:Y:S01]  /*2f40*/  IADD3 R22, P5, R51, R3, RZ ;  /* 0x0000000333167210 */ /* 0x000fe20007fbe0ff */
[----:B------:R-:W-:Y:S03]  /*2f50*/  WARPSYNC 0xffffffff ;  /* 0xffffffff00007948 */ /* 0x000fe60003800000 */
[----:B------:R-:W-:Y:S01]  /*2f60*/  SHF.R.U32.HI R27, RZ, 0x1, R19 ;  /* 0x00000001ff1b7819 */ /* 0x000fe20000011613 */
[----:B------:R-:W-:Y:S01]  /*2f70*/  IMAD.MOV.U32 R19, RZ, RZ, RZ ;  /* 0x000000ffff137224 */ /* 0x000fe200078e00ff */
[----:B------:R-:W-:Y:S02]  /*2f80*/  LEA.HI.X.SX32 R25, R3, R53, 0x1, P5 ;  /* 0x0000003503197211 */ /* 0x000fe400028f0eff */
[----:B------:R-:W-:-:S02]  /*2f90*/  LEA R23, P5, R22, c[0x0][0x170], 0x1 ;  /* 0x00005c0016177a11 */ /* 0x000fc400078a08ff */
        /* <DEDUP_REMOVED lines=11> */
.L_x_30:
[----:B-1----:R-:W-:Y:S01]  /*3050*/  IMAD.U32 R16, RZ, RZ, UR5 ;  /* 0x00000005ff107e24 */ /* 0x002fe2000f8e00ff */
[----:B------:R-:W-:-:S04]  /*3060*/  ISETP.GE.OR P5, PT, R122, c[0x0][0x178], P3 ;  /* 0x00005e007a007a0c */ /* 0x000fc80001fa6670 */
[----:B------:R-:W-:Y:S01]  /*3070*/  IADD3 R16, R16, 0x60, RZ ;  /* 0x0000006010107810 */ /* 0x000fe20007ffe0ff */
[----:B------:R-:W-:Y:S07]  /*3080*/  @P4 BRA `(.L_x_31) ;  /* 0x0000013000004947 */ /* 0x000fee0003800000 */
[----:B------:R-:W1:Y:S01]  /*3090*/  S2R R18, SR_LANEID ;  /* 0x0000000000127919 */ /* 0x000e620000000000 */
[----:B------:R-:W-:Y:S01]  /*30a0*/  IMAD.MOV.U32 R17, RZ, RZ, c[0x0][0x17c] ;  /* 0x00005f00ff117624 */ /* 0x000fe200078e00ff */
[----:B------:R-:W-:Y:S01]  /*30b0*/  IADD3 R22, P4, R51, R0, RZ ;  /* 0x0000000033167210 */ /* 0x000fe20007f9e0ff */
[----:B------:R-:W-:Y:S01]  /*30c0*/  IMAD.MOV.U32 R19, RZ, RZ, RZ ;  /* 0x000000ffff137224 */ /* 0x000fe200078e00ff */
[----:B------:R-:W-:Y:S02]  /*30d0*/  WARPSYNC 0xffffffff ;  /* 0xffffffff00007948 */ /* 0x000fe40003800000 */
[----:B------:R-:W-:Y:S02]  /*30e0*/  SHF.R.U32.HI R25, RZ, 0x1, R17 ;  /* 0x00000001ff197819 */ /* 0x000fe40000011611 */
        /* <DEDUP_REMOVED lines=13> */
.L_x_31:
[----:B------:R-:W-:Y:S01]  /*31c0*/  ISETP.GE.AND P4, PT, R16, c[0x0][0x17c], PT ;  /* 0x00005f0010007a0c */ /* 0x000fe20003f86270 */
        /* <DEDUP_REMOVED lines=20> */
.L_x_32:
[----:B------:R-:W-:Y:S01]  /*3310*/  ISETP.GE.OR P5, PT, R122, c[0x0][0x178], P4 ;  /* 0x00005e007a007a0c */ /* 0x000fe200027a6670 */
[----:B-1----:R-:W-:-:S05]  /*3320*/  IMAD.U32 R8, RZ, RZ, UR5 ;  /* 0x00000005ff087e24 */ /* 0x002fca000f8e00ff */
[----:B------:R-:W-:-:S07]  /*3330*/  IADD3 R8, R8, 0x70, RZ ;  /* 0x0000007008087810 */ /* 0x000fce0007ffe0ff */
[----:B------:R-:W-:Y:S05]  /*3340*/  @P5 BRA `(.L_x_33) ;  /* 0x0000013000005947 */ /* 0x000fea0003800000 */
        /* <DEDUP_REMOVED lines=19> */
.L_x_33:
[----:B------:R-:W-:Y:S01]  /*3480*/  ISETP.GE.AND P5, PT, R8, c[0x0][0x17c], PT ;  /* 0x00005f0008007a0c */ /* 0x000fe20003fa6270 */
[----:B-1----:R-:W-:Y:S01]  /*3490*/  IMAD.MOV.U32 R6, RZ, RZ, c[0x0][0x17c] ;  /* 0x00005f00ff067624 */ /* 0x002fe200078e00ff */
[----:B------:R-:W-:-:S02]  /*34a0*/  IADD3 R17, R122, 0x10, RZ ;  /* 0x000000107a117810 */ /* 0x000fc40007ffe0ff */
[----:B------:R-:W-:-:S13]  /*34b0*/  ISETP.GE.OR P6, PT, R122, c[0x0][0x178], P5 ;  /* 0x00005e007a007a0c */ /* 0x000fda0002fc6670 */
[----:B------:R-:W-:Y:S05]  /*34c0*/  @P6 BRA `(.L_x_34) ;  /* 0x0000013000006947 */ /* 0x000fea0003800000 */
[----:B------:R-:W-:Y:S01]  /*34d0*/  IADD3 R9, P6, R51, R8, RZ ;  /* 0x0000000833097210 */ /* 0x000fe20007fde0ff */
[----:B------:R-:W-:Y:S01]  /*34e0*/  IMAD.MOV.U32 R11, RZ, RZ, c[0x0][0x17c] ;  /* 0x00005f00ff0b7624 */ /* 0x000fe200078e00ff */
[----:B------:R-:W-:Y:S02]  /*34f0*/  WARPSYNC 0xffffffff ;  /* 0xffffffff00007948 */ /* 0x000fe40003800000 */
[----:B------:R-:W-:Y:S02]  /*3500*/  LEA.HI.X.SX32 R10, R8, R53, 0x1, P6 ;  /* 0x00000035080a7211 */ /* 0x000fe400030f0eff */
[C---:B------:R-:W-:Y:S02]  /*3510*/  LEA R7, P6, R9.reuse, c[0x0][0x170], 0x1 ;  /* 0x00005c0009077a11 */ /* 0x040fe400078c08ff */
[----:B------:R-:W-:Y:S01]  /*3520*/  SHF.R.U32.HI R15, RZ, 0x1, R11 ;  /* 0x00000001ff0f7819 */ /* 0x000fe2000001160b */
[----:B------:R-:W-:Y:S01]  /*3530*/  IMAD.MOV.U32 R11, RZ, RZ, RZ ;  /* 0x000000ffff0b7224 */ /* 0x000fe200078e00ff */
[----:B------:R-:W-:-:S02]  /*3540*/  LEA.HI.X R9, R9, c[0x0][0x174], R10, 0x1, P6 ;  /* 0x00005d0009097a11 */ /* 0x000fc400030f0c0a */
[----:B------:R-:W1:Y:S02]  /*3550*/  S2R R10, SR_LANEID ;  /* 0x00000000000a7919 */ /* 0x000e640000000000 */
[----:B-1----:R-:W-:Y:S02]  /*3560*/  SHF.R.U32.HI R13, RZ, 0x2, R10 ;  /* 0x00000002ff0d7819 */ /* 0x002fe4000001160a */
[----:B------:R-:W-:-:S05]  /*3570*/  LOP3.LUT R10, R10, 0x3, RZ, 0xc0, !PT ;  /* 0x000000030a0a7812 */ /* 0x000fca00078ec0ff */
[----:B------:R-:W-:-:S05]  /*3580*/  IMAD.WIDE.U32 R12, R13, R15, R10 ;  /* 0x0000000f0d0c7225 */ /* 0x000fca00078e000a */
[----:B------:R-:W-:-:S04]  /*3590*/  LEA R10, P6, R12, R7, 0x2 ;  /* 0x000000070c0a7211 */ /* 0x000fc800078c10ff */
[----:B------:R-:W-:-:S05]  /*35a0*/  LEA.HI.X R11, R12, R9, R13, 0x2, P6 ;  /* 0x000000090c0b7211 */ /* 0x000fca00030f140d */
[----:B------:R-:W-:Y:S01]  /*35b0*/  IMAD.WIDE.U32 R12, R15, 0x20, R10 ;  /* 0x000000200f0c7825 */ /* 0x000fe200078e000a */
[----:B------:R1:W-:Y:S04]  /*35c0*/  STG.E [R10.64], R4 ;  /* 0x000000040a007986 */ /* 0x0003e8000c101906 */
[----:B------:R1:W-:Y:S04]  /*35d0*/  STG.E [R12.64], R5 ;  /* 0x000000050c007986 */ /* 0x0003e8000c101906 */
[----:B------:R1:W-:Y:S04]  /*35e0*/  STG.E [R10.64+0x10], R34 ;  /* 0x000010220a007986 */ /* 0x0003e8000c101906 */
[----:B------:R1:W-:Y:S02]  /*35f0*/  STG.E [R12.64+0x10], R35 ;  /* 0x000010230c007986 */ /* 0x0003e4000c101906 */
.L_x_34:
[----:B------:R-:W-:Y:S01]  /*3600*/  PLOP3.LUT P6, PT, PT, PT, UP0, 0x80, 0x0 ;  /* 0x000000000000781c */ /* 0x000fe20003fcf008 */
[----:B------:R-:W-:Y:S01]  /*3610*/  IMAD R51, R6, 0x10, R51 ;  /* 0x0000001006337824 */ /* 0x000fe200078e0233 */
[----:B-1----:R-:W-:-:S02]  /*3620*/  P2R R4, PR, RZ, 0x20 ;  /* 0x00000020ff047803 */ /* 0x002fc40000000000 */
[----:B------:R-:W-:Y:S02]  /*3630*/  ISETP.GE.OR P6, PT, R17, c[0x0][0x178], P6 ;  /* 0x00005e0011007a0c */ /* 0x000fe400037c6670 */
[----:B------:R-:W-:Y:S02]  /*3640*/  ISETP.GE.AND P5, PT, R49, c[0x0][0x17c], PT ;  /* 0x00005f0031007a0c */ /* 0x000fe40003fa6270 */
[C---:B------:R-:W-:Y:S02]  /*3650*/  ISETP.GE.OR P0, PT, R17.reuse, c[0x0][0x178], P0 ;  /* 0x00005e0011007a0c */ /* 0x040fe40000706670 */
[C---:B------:R-:W-:Y:S02]  /*3660*/  ISETP.GE.OR P5, PT, R17.reuse, c[0x0][0x178], P5 ;  /* 0x00005e0011007a0c */ /* 0x040fe40002fa6670 */
[----:B------:R-:W-:Y:S02]  /*3670*/  ISETP.GE.OR P1, PT, R17, c[0x0][0x178], P1 ;  /* 0x00005e0011007a0c */ /* 0x000fe40000f26670 */
[----:B------:R-:W-:-:S02]  /*3680*/  P2R R14, PR, RZ, 0x20 ;  /* 0x00000020ff0e7803 */ /* 0x000fc40000000000 */
[----:B------:R-:W-:Y:S02]  /*3690*/  ISETP.NE.AND P5, PT, R4, RZ, PT ;  /* 0x000000ff0400720c */ /* 0x000fe40003fa5270 */
[C---:B------:R-:W-:Y:S02]  /*36a0*/  ISETP.GE.OR P2, PT, R17.reuse, c[0x0][0x178], P2 ;  /* 0x00005e0011007a0c */ /* 0x040fe40001746670 */
[C---:B------:R-:W-:Y:S02]  /*36b0*/  ISETP.GE.OR P3, PT, R17.reuse, c[0x0][0x178], P3 ;  /* 0x00005e0011007a0c */ /* 0x040fe40001f66670 */
[C---:B------:R-:W-:Y:S02]  /*36c0*/  ISETP.GE.OR P4, PT, R17.reuse, c[0x0][0x178], P4 ;  /* 0x00005e0011007a0c */ /* 0x040fe40002786670 */
[----:B------:R-:W-:Y:S02]  /*36d0*/  ISETP.GE.OR P5, PT, R17, c[0x0][0x178], P5 ;  /* 0x00005e0011007a0c */ /* 0x000fe40002fa6670 */
[----:B------:R-:W-:Y:S01]  /*36e0*/  SHF.R.S32.HI R5, RZ, 0x1f, R51 ;  /* 0x0000001fff057819 */ /* 0x000fe20000011433 */
[----:B------:R-:W-:Y:S05]  /*36f0*/  @P6 BRA `(.L_x_35) ;  /* 0x0000013000006947 */ /* 0x000fea0003800000 */
[----:B------:R-:W-:Y:S01]  /*3700*/  IMAD.U32 R4, RZ, RZ, UR5 ;  /* 0x00000005ff047e24 */ /* 0x000fe2000f8e00ff */
[----:B------:R-:W-:Y:S01]  /*3710*/  IADD3 R9, P6, R51, UR5, RZ ;  /* 0x0000000533097c10 */ /* 0x000fe2000ffde0ff */
[----:B------:R-:W-:Y:S01]  /*3720*/  IMAD.MOV.U32 R11, RZ, RZ, RZ ;  /* 0x000000ffff0b7224 */ /* 0x000fe200078e00ff */
[----:B------:R-:W-:Y:S01]  /*3730*/  SHF.R.U32.HI R15, RZ, 0x1, R6 ;  /* 0x00000001ff0f7819 */ /* 0x000fe20000011606 */
[----:B------:R-:W-:Y:S01]  /*3740*/  WARPSYNC 0xffffffff ;  /* 0xffffffff00007948 */ /* 0x000fe20003800000 */
[----:B------:R-:W-:-:S02]  /*3750*/  LEA.HI.X.SX32 R4, R4, R5, 0x1, P6 ;  /* 0x0000000504047211 */ /* 0x000fc400030f0eff */
[----:B------:R-:W-:-:S04]  /*3760*/  LEA R7, P6, R9, c[0x0][0x170], 0x1 ;  /* 0x00005c0009077a11 */ /* 0x000fc800078c08ff */
[----:B------:R-:W-:Y:S02]  /*3770*/  LEA.HI.X R9, R9, c[0x0][0x174], R4, 0x1, P6 ;  /* 0x00005d0009097a11 */ /* 0x000fe400030f0c04 */
[----:B------:R-:W1:Y:S02]  /*3780*/  S2R R4, SR_LANEID ;  /* 0x0000000000047919 */ /* 0x000e640000000000 */
[----:B-1----:R-:W-:Y:S02]  /*3790*/  LOP3.LUT R10, R4, 0x3, RZ, 0xc0, !PT ;  /* 0x00000003040a7812 */ /* 0x002fe400078ec0ff */
[----:B------:R-:W-:-:S05]  /*37a0*/  SHF.R.U32.HI R13, RZ, 0x2, R4 ;  /* 0x00000002ff0d7819 */ /* 0x000fca0000011604 */
        /* <DEDUP_REMOVED lines=8> */
.L_x_35:
[----:B------:R-:W-:-:S13]  /*3830*/  ISETP.NE.AND P6, PT, R14, RZ, PT ;  /* 0x000000ff0e00720c */ /* 0x000fda0003fc5270 */
[----:B------:R-:W-:Y:S05]  /*3840*/  @P6 BRA `(.L_x_36) ;  /* 0x0000012000006947 */ /* 0x000fea0003800000 */
[----:B------:R-:W2:Y:S01]  /*3850*/  S2R R4, SR_LANEID ;  /* 0x0000000000047919 */ /* 0x000ea20000000000 */
[C---:B------:R-:W-:Y:S01]  /*3860*/  IADD3 R9, P6, R49.reuse, R51, RZ ;  /* 0x0000003331097210 */ /* 0x040fe20007fde0ff */
[----:B-1----:R-:W-:Y:S01]  /*3870*/  IMAD.MOV.U32 R11, RZ, RZ, RZ ;  /* 0x000000ffff0b7224 */ /* 0x002fe200078e00ff */
[----:B------:R-:W-:Y:S01]  /*3880*/  SHF.R.U32.HI R15, RZ, 0x1, R6 ;  /* 0x00000001ff0f7819 */ /* 0x000fe20000011606 */
[----:B------:R-:W-:Y:S01]  /*3890*/  WARPSYNC 0xffffffff ;  /* 0xffffffff00007948 */ /* 0x000fe20003800000 */
[----:B--2---:R-:W-:Y:S02]  /*38a0*/  LOP3.LUT R10, R4, 0x3, RZ, 0xc0, !PT ;  /* 0x00000003040a7812 */ /* 0x004fe400078ec0ff */
[----:B------:R-:W-:Y:S02]  /*38b0*/  SHF.R.U32.HI R13, RZ, 0x2, R4 ;  /* 0x00000002ff0d7819 */ /* 0x000fe40000011604 */
[----:B------:R-:W-:Y:S02]  /*38c0*/  LEA.HI.X.SX32 R4, R49, R5, 0x1, P6 ;  /* 0x0000000531047211 */ /* 0x000fe400030f0eff */
[----:B------:R-:W-:Y:S01]  /*38d0*/  LEA R7, P6, R9, c[0x0][0x170], 0x1 ;  /* 0x00005c0009077a11 */ /* 0x000fe200078c08ff */
[----:B------:R-:W-:-:S03]  /*38e0*/  IMAD.WIDE.U32 R12, R13, R15, R10 ;  /* 0x0000000f0d0c7225 */ /* 0x000fc600078e000a */
[----:B------:R-:W-:Y:S02]  /*38f0*/  LEA.HI.X R9, R9, c[0x0][0x174], R4, 0x1, P6 ;  /* 0x00005d0009097a11 */ /* 0x000fe400030f0c04 */
[----:B------:R-:W-:-:S04]  /*3900*/  LEA R10, P6, R12, R7, 0x2 ;  /* 0x000000070c0a7211 */ /* 0x000fc800078c10ff */
[----:B------:R-:W-:-:S05]  /*3910*/  LEA.HI.X R11, R12, R9, R13, 0x2, P6 ;  /* 0x000000090c0b7211 */ /* 0x000fca00030f140d */
[----:B------:R-:W-:Y:S01]  /*3920*/  IMAD.WIDE.U32 R12, R15, 0x20, R10 ;  /* 0x000000200f0c7825 */ /* 0x000fe200078e000a */
[----:B------:R1:W-:Y:S04]  /*3930*/  STG.E [R10.64], R92 ;  /* 0x0000005c0a007986 */ /* 0x0003e8000c101906 */
[----:B------:R1:W-:Y:S04]  /*3940*/  STG.E [R12.64], R93 ;  /* 0x0000005d0c007986 */ /* 0x0003e8000c101906 */
[----:B------:R1:W-:Y:S04]  /*3950*/  STG.E [R10.64+0x10], R90 ;  /* 0x0000105a0a007986 */ /* 0x0003e8000c101906 */
[----:B------:R1:W-:Y:S02]  /*3960*/  STG.E [R12.64+0x10], R91 ;  /* 0x0000105b0c007986 */ /* 0x0003e4000c101906 */
.L_x_36:
[----:B------:R-:W-:Y:S05]  /*3970*/  @P0 BRA `(.L_x_37) ;  /* 0x0000012000000947 */ /* 0x000fea0003800000 */
[----:B------:R-:W2:Y:S01]  /*3980*/  S2R R4, SR_LANEID ;  /* 0x0000000000047919 */ /* 0x000ea20000000000 */
[C---:B------:R-:W-:Y:S01]  /*3990*/  IADD3 R9, P0, R48.reuse, R51, RZ ;  /* 0x0000003330097210 */ /* 0x040fe20007f1e0ff */
[----:B-1----:R-:W-:Y:S01]  /*39a0*/  IMAD.MOV.U32 R11, RZ, RZ, RZ ;  /* 0x000000ffff0b7224 */ /* 0x002fe200078e00ff */
[----:B------:R-:W-:Y:S01]  /*39b0*/  SHF.R.U32.HI R15, RZ, 0x1, R6 ;  /* 0x00000001ff0f7819 */ /* 0x000fe20000011606 */
[----:B------:R-:W-:Y:S01]  /*39c0*/  WARPSYNC 0xffffffff ;  /* 0xffffffff00007948 */ /* 0x000fe20003800000 */
[----:B------:R-:W-:-:S02]  /*39d0*/  LEA.HI.X.SX32 R48, R48, R5, 0x1, P0 ;  /* 0x0000000530307211 */ /* 0x000fc400000f0eff */
[----:B------:R-:W-:-:S04]  /*39e0*/  LEA R7, P0, R9, c[0x0][0x170], 0x1 ;  /* 0x00005c0009077a11 */ /* 0x000fc800078008ff */
[----:B------:R-:W-:Y:S02]  /*39f0*/  LEA.HI.X R9, R9, c[0x0][0x174], R48, 0x1, P0 ;  /* 0x00005d0009097a11 */ /* 0x000fe400000f0c30 */
[----:B--2---:R-:W-:Y:S02]  /*3a00*/  LOP3.LUT R10, R4, 0x3, RZ, 0xc0, !PT ;  /* 0x00000003040a7812 */ /* 0x004fe400078ec0ff */
        /* <DEDUP_REMOVED lines=9> */
.L_x_37:
[----:B------:R-:W-:Y:S05]  /*3aa0*/  @P1 BRA `(.L_x_38) ;  /* 0x0000012000001947 */ /* 0x000fea0003800000 */
[----:B------:R-:W2:Y:S01]  /*3ab0*/  S2R R4, SR_LANEID ;  /* 0x0000000000047919 */ /* 0x000ea20000000000 */
[----:B------:R-:W-:Y:S01]  /*3ac0*/  IADD3 R7, P0, R3, R51, RZ ;  /* 0x0000003303077210 */ /* 0x000fe20007f1e0ff */
[----:B-1----:R-:W-:Y:S01]  /*3ad0*/  IMAD.MOV.U32 R11, RZ, RZ, RZ ;  /* 0x000000ffff0b7224 */ /* 0x002fe200078e00ff */
[----:B------:R-:W-:Y:S01]  /*3ae0*/  SHF.R.U32.HI R9, RZ, 0x1, R6 ;  /* 0x00000001ff097819 */ /* 0x000fe20000011606 */
[----:B------:R-:W-:Y:S01]  /*3af0*/  WARPSYNC 0xffffffff ;  /* 0xffffffff00007948 */ /* 0x000fe20003800000 */
[----:B--2---:R-:W-:-:S02]  /*3b00*/  LOP3.LUT R10, R4, 0x3, RZ, 0xc0, !PT ;  /* 0x00000003040a7812 */ /* 0x004fc400078ec0ff */
        /* <DEDUP_REMOVED lines=12> */
.L_x_38:
[----:B------:R-:W-:Y:S05]  /*3bd0*/  @P2 BRA `(.L_x_39) ;  /* 0x0000012000002947 */ /* 0x000fea0003800000 */
[----:B------:R-:W2:Y:S01]  /*3be0*/  S2R R3, SR_LANEID ;  /* 0x0000000000037919 */ /* 0x000ea20000000000 */
[C---:B------:R-:W-:Y:S01]  /*3bf0*/  IADD3 R7, P0, R0.reuse, R51, RZ ;  /* 0x0000003300077210 */ /* 0x040fe20007f1e0ff */
[----:B-1----:R-:W-:Y:S01]  /*3c00*/  IMAD.MOV.U32 R11, RZ, RZ, RZ ;  /* 0x000000ffff0b7224 */ /* 0x002fe200078e00ff */
[----:B------:R-:W-:Y:S01]  /*3c10*/  SHF.R.U32.HI R9, RZ, 0x1, R6 ;  /* 0x00000001ff097819 */ /* 0x000fe20000011606 */
[----:B------:R-:W-:Y:S01]  /*3c20*/  WARPSYNC 0xffffffff ;  /* 0xffffffff00007948 */ /* 0x000fe20003800000 */
[----:B------:R-:W-:-:S02]  /*3c30*/  LEA.HI.X.SX32 R0, R0, R5, 0x1, P0 ;  /* 0x0000000500007211 */ /* 0x000fc400000f0eff */
[----:B--2---:R-:W-:Y:S02]  /*3c40*/  LOP3.LUT R10, R3, 0x3, RZ, 0xc0, !PT ;  /* 0x00000003030a7812 */ /* 0x004fe400078ec0ff */
[----:B------:R-:W-:Y:S02]  /*3c50*/  SHF.R.U32.HI R13, RZ, 0x2, R3 ;  /* 0x00000002ff0d7819 */ /* 0x000fe40000011603 */
[----:B------:R-:W-:-:S03]  /*3c60*/  LEA R3, P0, R7, c[0x0][0x170], 0x1 ;  /* 0x00005c0007037a11 */ /* 0x000fc600078008ff */
        /* <DEDUP_REMOVED lines=9> */
.L_x_39:
        /* <DEDUP_REMOVED lines=19> */
.L_x_40:
[----:B------:R-:W-:Y:S05]  /*3e30*/  @P4 BRA `(.L_x_41) ;  /* 0x0000012000004947 */ /* 0x000fea0003800000 */
[----:B-1----:R-:W1:Y:S01]  /*3e40*/  S2R R3, SR_LANEID ;  /* 0x0000000000037919 */ /* 0x002e620000000000 */
[----:B------:R-:W-:Y:S01]  /*3e50*/  IADD3 R0, P0, R16, R51, RZ ;  /* 0x0000003310007210 */ /* 0x000fe20007f1e0ff */
[----:B------:R-:W-:Y:S01]  /*3e60*/  WARPSYNC 0xffffffff ;  /* 0xffffffff00007948 */ /* 0x000fe20003800000 */
[----:B------:R-:W-:-:S02]  /*3e70*/  SHF.R.U32.HI R13, RZ, 0x1, R6 ;  /* 0x00000001ff0d7819 */ /* 0x000fc40000011606 */
[----:B------:R-:W-:Y:S02]  /*3e80*/  LEA.HI.X.SX32 R9, R16, R5, 0x1, P0 ;  /* 0x0000000510097211 */ /* 0x000fe400000f0eff */
[----:B------:R-:W-:Y:S02]  /*3e90*/  LEA R7, P0, R0, c[0x0][0x170], 0x1 ;  /* 0x00005c0000077a11 */ /* 0x000fe400078008ff */
[----:B-1----:R-:W-:Y:S02]  /*3ea0*/  LOP3.LUT R2, R3, 0x3, RZ, 0xc0, !PT ;  /* 0x0000000303027812 */ /* 0x002fe400078ec0ff */
[----:B------:R-:W-:Y:S01]  /*3eb0*/  SHF.R.U32.HI R11, RZ, 0x2, R3 ;  /* 0x00000002ff0b7819 */ /* 0x000fe20000011603 */
[----:B------:R-:W-:-:S04]  /*3ec0*/  IMAD.MOV.U32 R3, RZ, RZ, RZ ;  /* 0x000000ffff037224 */ /* 0x000fc800078e00ff */
        /* <DEDUP_REMOVED lines=9> */
.L_x_41:
[----:B------:R-:W-:Y:S05]  /*3f60*/  @P5 EXIT ;  /* 0x000000000000594d */ /* 0x000fea0003800000 */
[----:B------:R-:W2:Y:S01]  /*3f70*/  S2R R0, SR_LANEID ;  /* 0x0000000000007919 */ /* 0x000ea20000000000 */
[C---:B------:R-:W-:Y:S01]  /*3f80*/  IADD3 R51, P0, R8.reuse, R51, RZ ;  /* 0x0000003308337210 */ /* 0x040fe20007f1e0ff */
[----:B-1----:R-:W-:Y:S01]  /*3f90*/  IMAD.MOV.U32 R3, RZ, RZ, RZ ;  /* 0x000000ffff037224 */ /* 0x002fe200078e00ff */
[----:B------:R-:W-:Y:S01]  /*3fa0*/  SHF.R.U32.HI R11, RZ, 0x1, R6 ;  /* 0x00000001ff0b7819 */ /* 0x000fe20000011606 */
[----:B------:R-:W-:Y:S01]  /*3fb0*/  WARPSYNC 0xffffffff ;  /* 0xffffffff00007948 */ /* 0x000fe20003800000 */
[----:B------:R-:W-:-:S02]  /*3fc0*/  LEA.HI.X.SX32 R8, R8, R5, 0x1, P0 ;  /* 0x0000000508087211 */ /* 0x000fc400000f0eff */
[----:B------:R-:W-:Y:S02]  /*3fd0*/  LEA R7, P0, R51, c[0x0][0x170], 0x1 ;  /* 0x00005c0033077a11 */ /* 0x000fe400078008ff */
[----:B--2---:R-:W-:Y:S02]  /*3fe0*/  LOP3.LUT R2, R0, 0x3, RZ, 0xc0, !PT ;  /* 0x0000000300027812 */ /* 0x004fe400078ec0ff */
[----:B------:R-:W-:-:S05]  /*3ff0*/  SHF.R.U32.HI R9, RZ, 0x2, R0 ;  /* 0x00000002ff097819 */ /* 0x000fca0000011600 */
[----:B------:R-:W-:Y:S01]  /*4000*/  IMAD.WIDE.U32 R4, R9, R11, R2 ;  /* 0x0000000b09047225 */ /* 0x000fe200078e0002 */
[----:B------:R-:W-:-:S04]  /*4010*/  LEA.HI.X R3, R51, c[0x0][0x174], R8, 0x1, P0 ;  /* 0x00005d0033037a11 */ /* 0x000fc800000f0c08 */
[----:B------:R-:W-:-:S04]  /*4020*/  LEA R2, P0, R4, R7, 0x2 ;  /* 0x0000000704027211 */ /* 0x000fc800078010ff */
[----:B------:R-:W-:-:S05]  /*4030*/  LEA.HI.X R3, R4, R3, R5, 0x2, P0 ;  /* 0x0000000304037211 */ /* 0x000fca00000f1405 */
[----:B------:R-:W-:Y:S01]  /*4040*/  IMAD.WIDE.U32 R4, R11, 0x20, R2 ;  /* 0x000000200b047825 */ /* 0x000fe200078e0002 */
[----:B------:R-:W-:Y:S04]  /*4050*/  STG.E [R2.64], R46 ;  /* 0x0000002e02007986 */ /* 0x000fe8000c101906 */
[----:B------:R-:W-:Y:S04]  /*4060*/  STG.E [R4.64], R47 ;  /* 0x0000002f04007986 */ /* 0x000fe8000c101906 */
[----:B------:R-:W-:Y:S04]  /*4070*/  STG.E [R2.64+0x10], R80 ;  /* 0x0000105002007986 */ /* 0x000fe8000c101906 */
[----:B------:R-:W-:Y:S01]  /*4080*/  STG.E [R4.64+0x10], R81 ;  /* 0x0000105104007986 */ /* 0x000fe2000c101906 */
[----:B------:R-:W-:Y:S05]  /*4090*/  EXIT ;  /* 0x000000000000794d */ /* 0x000fea0003800000 */
.L_x_42:
[----:B------:R-:W-:-:S00]  /*40a0*/  BRA `(.L_x_42) ;  /* 0xfffffff000007947 */ /* 0x000fc0000383ffff */
[----:B------:R-:W-:-:S00]  /*40b0*/  NOP ;  /* 0x0000000000007918 */ /* 0x000fc00000000000 */
        /* <DEDUP_REMOVED lines=12> */
.L_x_43:


//--------------------- .nv.shared.gemm_mma_kernel --------------------------
	.section	.nv.shared.gemm_mma_kernel,"aw",@nobits
	.sectionflags	@""
	.align	16
